//
// Generated by NVIDIA NVVM Compiler
//
// Compiler Build ID: CL-36424714
// Cuda compilation tools, release 13.0, V13.0.88
// Based on NVVM 20.0.0
//

.version 9.0
.target sm_100
.address_size 64

	// .globl	_Z21box_blur_naive_kernelPKfPfii
// _ZZ22box_blur_shared_kernelILi8EEvPKfPfiiE4tile has been demoted
// _ZZ22box_blur_shared_kernelILi16EEvPKfPfiiE4tile has been demoted
// _ZZ22box_blur_shared_kernelILi32EEvPKfPfiiE4tile has been demoted

.visible .entry _Z21box_blur_naive_kernelPKfPfii(
	.param .u64 .ptr .align 1 _Z21box_blur_naive_kernelPKfPfii_param_0,
	.param .u64 .ptr .align 1 _Z21box_blur_naive_kernelPKfPfii_param_1,
	.param .u32 _Z21box_blur_naive_kernelPKfPfii_param_2,
	.param .u32 _Z21box_blur_naive_kernelPKfPfii_param_3
)
{
	.reg .pred 	%p<11>;
	.reg .b32 	%r<20>;
	.reg .b32 	%f<20>;
	.reg .b64 	%rd<15>;

	ld.param.u64 	%rd3, [_Z21box_blur_naive_kernelPKfPfii_param_0];
	ld.param.u64 	%rd4, [_Z21box_blur_naive_kernelPKfPfii_param_1];
	ld.param.u32 	%r3, [_Z21box_blur_naive_kernelPKfPfii_param_2];
	ld.param.u32 	%r5, [_Z21box_blur_naive_kernelPKfPfii_param_3];
	cvta.to.global.u64 	%rd1, %rd3;
	cvta.to.global.u64 	%rd2, %rd4;
	mov.u32 	%r6, %ctaid.x;
	mov.u32 	%r7, %ntid.x;
	mov.u32 	%r8, %tid.x;
	mad.lo.s32 	%r1, %r6, %r7, %r8;
	mov.u32 	%r9, %ctaid.y;
	mov.u32 	%r10, %ntid.y;
	mov.u32 	%r11, %tid.y;
	mad.lo.s32 	%r12, %r9, %r10, %r11;
	setp.ge.s32 	%p1, %r1, %r3;
	setp.ge.s32 	%p2, %r12, %r5;
	or.pred  	%p3, %p1, %p2;
	@%p3 bra 	$L__BB0_4;
	setp.ne.s32 	%p4, %r1, 0;
	add.s32 	%r13, %r3, -1;
	setp.ne.s32 	%p5, %r1, %r13;
	and.pred  	%p6, %p4, %p5;
	setp.ne.s32 	%p7, %r12, 0;
	and.pred  	%p8, %p7, %p6;
	add.s32 	%r14, %r5, -1;
	setp.ne.s32 	%p9, %r12, %r14;
	and.pred  	%p10, %p8, %p9;
	@%p10 bra 	$L__BB0_3;
	mad.lo.s32 	%r19, %r3, %r12, %r1;
	mul.wide.s32 	%rd12, %r19, 4;
	add.s64 	%rd13, %rd1, %rd12;
	ld.global.nc.f32 	%f19, [%rd13];
	add.s64 	%rd14, %rd2, %rd12;
	st.global.f32 	[%rd14], %f19;
	bra.uni 	$L__BB0_4;
$L__BB0_3:
	add.s32 	%r15, %r12, -1;
	mad.lo.s32 	%r16, %r15, %r3, %r1;
	add.s32 	%r17, %r16, -1;
	mul.wide.s32 	%rd5, %r17, 4;
	add.s64 	%rd6, %rd1, %rd5;
	ld.global.nc.f32 	%f1, [%rd6];
	fma.rn.f32 	%f2, %f1, 0f3DE38E39, 0f00000000;
	ld.global.nc.f32 	%f3, [%rd6+4];
	fma.rn.f32 	%f4, %f3, 0f3DE38E39, %f2;
	ld.global.nc.f32 	%f5, [%rd6+8];
	fma.rn.f32 	%f6, %f5, 0f3DE38E39, %f4;
	add.s32 	%r18, %r16, %r3;
	mul.wide.s32 	%rd7, %r3, 4;
	add.s64 	%rd8, %rd6, %rd7;
	ld.global.nc.f32 	%f7, [%rd8];
	fma.rn.f32 	%f8, %f7, 0f3DE38E39, %f6;
	ld.global.nc.f32 	%f9, [%rd8+4];
	fma.rn.f32 	%f10, %f9, 0f3DE38E39, %f8;
	ld.global.nc.f32 	%f11, [%rd8+8];
	fma.rn.f32 	%f12, %f11, 0f3DE38E39, %f10;
	add.s64 	%rd9, %rd8, %rd7;
	ld.global.nc.f32 	%f13, [%rd9];
	fma.rn.f32 	%f14, %f13, 0f3DE38E39, %f12;
	ld.global.nc.f32 	%f15, [%rd9+4];
	fma.rn.f32 	%f16, %f15, 0f3DE38E39, %f14;
	ld.global.nc.f32 	%f17, [%rd9+8];
	fma.rn.f32 	%f18, %f17, 0f3DE38E39, %f16;
	mul.wide.s32 	%rd10, %r18, 4;
	add.s64 	%rd11, %rd2, %rd10;
	st.global.f32 	[%rd11], %f18;
$L__BB0_4:
	ret;

}
	// .globl	_Z22box_blur_shared_kernelILi8EEvPKfPfii
.visible .entry _Z22box_blur_shared_kernelILi8EEvPKfPfii(
	.param .u64 .ptr .align 1 _Z22box_blur_shared_kernelILi8EEvPKfPfii_param_0,
	.param .u64 .ptr .align 1 _Z22box_blur_shared_kernelILi8EEvPKfPfii_param_1,
	.param .u32 _Z22box_blur_shared_kernelILi8EEvPKfPfii_param_2,
	.param .u32 _Z22box_blur_shared_kernelILi8EEvPKfPfii_param_3
)
{
	.reg .pred 	%p<30>;
	.reg .b32 	%r<75>;
	.reg .b32 	%f<29>;
	.reg .b64 	%rd<28>;
	// demoted variable
	.shared .align 4 .b8 _ZZ22box_blur_shared_kernelILi8EEvPKfPfiiE4tile[400];
	ld.param.u64 	%rd3, [_Z22box_blur_shared_kernelILi8EEvPKfPfii_param_0];
	ld.param.u64 	%rd4, [_Z22box_blur_shared_kernelILi8EEvPKfPfii_param_1];
	ld.param.u32 	%r12, [_Z22box_blur_shared_kernelILi8EEvPKfPfii_param_2];
	ld.param.u32 	%r14, [_Z22box_blur_shared_kernelILi8EEvPKfPfii_param_3];
	cvta.to.global.u64 	%rd1, %rd4;
	cvta.to.global.u64 	%rd2, %rd3;
	mov.u32 	%r1, %tid.x;
	mov.u32 	%r2, %tid.y;
	mov.u32 	%r15, %ctaid.x;
	shl.b32 	%r16, %r15, 3;
	add.s32 	%r3, %r16, %r1;
	mov.u32 	%r17, %ctaid.y;
	shl.b32 	%r18, %r17, 3;
	add.s32 	%r19, %r18, %r2;
	setp.ge.s32 	%p1, %r3, %r12;
	setp.ge.s32 	%p2, %r19, %r14;
	mov.u32 	%r20, _ZZ22box_blur_shared_kernelILi8EEvPKfPfiiE4tile;
	mad.lo.s32 	%r5, %r2, 40, %r20;
	add.s32 	%r6, %r5, 40;
	shl.b32 	%r21, %r1, 2;
	add.s32 	%r7, %r6, %r21;
	or.pred  	%p3, %p1, %p2;
	@%p3 bra 	$L__BB1_2;
	add.s32 	%r22, %r12, -1;
	setp.lt.s32 	%p4, %r3, 0;
	min.s32 	%r23, %r3, %r22;
	selp.b32 	%r24, 0, %r23, %p4;
	add.s32 	%r25, %r14, -1;
	min.u32 	%r26, %r19, %r25;
	mad.lo.s32 	%r27, %r26, %r12, %r24;
	mul.wide.s32 	%rd5, %r27, 4;
	add.s64 	%rd6, %rd2, %rd5;
	ld.global.nc.f32 	%f1, [%rd6];
	st.shared.f32 	[%r7+4], %f1;
$L__BB1_2:
	setp.eq.s32 	%p5, %r2, 7;
	@%p5 bra 	$L__BB1_5;
	setp.ne.s32 	%p6, %r2, 0;
	@%p6 bra 	$L__BB1_6;
	setp.eq.s32 	%p8, %r19, 0;
	min.s32 	%r38, %r19, %r14;
	add.s32 	%r39, %r38, -1;
	selp.b32 	%r40, 0, %r39, %p8;
	add.s32 	%r41, %r12, -1;
	setp.lt.s32 	%p9, %r3, 0;
	min.s32 	%r42, %r3, %r41;
	selp.b32 	%r43, 0, %r42, %p9;
	mad.lo.s32 	%r44, %r40, %r12, %r43;
	mul.wide.s32 	%rd9, %r44, 4;
	add.s64 	%rd10, %rd2, %rd9;
	ld.global.nc.f32 	%f3, [%rd10];
	add.s32 	%r47, %r20, %r21;
	st.shared.f32 	[%r47+4], %f3;
	bra.uni 	$L__BB1_6;
$L__BB1_5:
	add.s32 	%r28, %r19, 1;
	add.s32 	%r29, %r14, -1;
	min.s32 	%r30, %r28, %r29;
	add.s32 	%r31, %r12, -1;
	setp.lt.s32 	%p7, %r3, 0;
	min.s32 	%r32, %r3, %r31;
	selp.b32 	%r33, 0, %r32, %p7;
	mad.lo.s32 	%r34, %r30, %r12, %r33;
	mul.wide.s32 	%rd7, %r34, 4;
	add.s64 	%rd8, %rd2, %rd7;
	ld.global.nc.f32 	%f2, [%rd8];
	add.s32 	%r37, %r20, %r21;
	st.shared.f32 	[%r37+364], %f2;
$L__BB1_6:
	setp.eq.s32 	%p10, %r1, 7;
	@%p10 bra 	$L__BB1_11;
	setp.ne.s32 	%p11, %r1, 0;
	@%p11 bra 	$L__BB1_16;
	add.s32 	%r8, %r14, -1;
	min.s32 	%r60, %r19, %r8;
	min.s32 	%r61, %r3, %r12;
	add.s32 	%r62, %r61, -1;
	setp.gt.s32 	%p16, %r3, 0;
	selp.b32 	%r9, %r62, 0, %p16;
	mad.lo.s32 	%r63, %r60, %r12, %r9;
	mul.wide.s32 	%rd17, %r63, 4;
	add.s64 	%rd18, %rd2, %rd17;
	ld.global.nc.f32 	%f7, [%rd18];
	st.shared.f32 	[%r6], %f7;
	setp.eq.s32 	%p17, %r2, 0;
	@%p17 bra 	$L__BB1_14;
	setp.eq.s32 	%p18, %r2, 7;
	@%p18 bra 	$L__BB1_10;
	bra.uni 	$L__BB1_16;
$L__BB1_10:
	add.s32 	%r64, %r19, 1;
	min.s32 	%r65, %r64, %r8;
	mad.lo.s32 	%r66, %r65, %r12, %r9;
	mul.wide.s32 	%rd19, %r66, 4;
	add.s64 	%rd20, %rd2, %rd19;
	ld.global.nc.f32 	%f8, [%rd20];
	st.shared.f32 	[_ZZ22box_blur_shared_kernelILi8EEvPKfPfiiE4tile+360], %f8;
	bra.uni 	$L__BB1_16;
$L__BB1_11:
	add.s32 	%r10, %r14, -1;
	min.s32 	%r48, %r19, %r10;
	add.s32 	%r49, %r3, 1;
	add.s32 	%r50, %r12, -1;
	setp.lt.s32 	%p12, %r3, -1;
	min.s32 	%r51, %r49, %r50;
	selp.b32 	%r11, 0, %r51, %p12;
	mad.lo.s32 	%r52, %r48, %r12, %r11;
	mul.wide.s32 	%rd11, %r52, 4;
	add.s64 	%rd12, %rd2, %rd11;
	ld.global.nc.f32 	%f4, [%rd12];
	st.shared.f32 	[%r5+76], %f4;
	setp.eq.s32 	%p13, %r2, 7;
	@%p13 bra 	$L__BB1_15;
	setp.ne.s32 	%p14, %r2, 0;
	@%p14 bra 	$L__BB1_16;
	add.s32 	%r56, %r19, -1;
	setp.eq.s32 	%p15, %r19, 0;
	min.s32 	%r57, %r56, %r10;
	selp.b32 	%r58, 0, %r57, %p15;
	mad.lo.s32 	%r59, %r58, %r12, %r11;
	mul.wide.s32 	%rd15, %r59, 4;
	add.s64 	%rd16, %rd2, %rd15;
	ld.global.nc.f32 	%f6, [%rd16];
	st.shared.f32 	[_ZZ22box_blur_shared_kernelILi8EEvPKfPfiiE4tile+36], %f6;
	bra.uni 	$L__BB1_16;
$L__BB1_14:
	add.s32 	%r67, %r19, -1;
	setp.eq.s32 	%p19, %r19, 0;
	min.s32 	%r68, %r67, %r8;
	selp.b32 	%r69, 0, %r68, %p19;
	mad.lo.s32 	%r70, %r69, %r12, %r9;
	mul.wide.s32 	%rd21, %r70, 4;
	add.s64 	%rd22, %rd2, %rd21;
	ld.global.nc.f32 	%f9, [%rd22];
	st.shared.f32 	[_ZZ22box_blur_shared_kernelILi8EEvPKfPfiiE4tile], %f9;
	bra.uni 	$L__BB1_16;
$L__BB1_15:
	add.s32 	%r53, %r19, 1;
	min.s32 	%r54, %r53, %r10;
	mad.lo.s32 	%r55, %r54, %r12, %r11;
	mul.wide.s32 	%rd13, %r55, 4;
	add.s64 	%rd14, %rd2, %rd13;
	ld.global.nc.f32 	%f5, [%rd14];
	st.shared.f32 	[_ZZ22box_blur_shared_kernelILi8EEvPKfPfiiE4tile+396], %f5;
$L__BB1_16:
	bar.sync 	0;
	setp.ge.s32 	%p20, %r3, %r12;
	setp.ge.s32 	%p21, %r19, %r14;
	or.pred  	%p22, %p20, %p21;
	@%p22 bra 	$L__BB1_20;
	setp.ne.s32 	%p23, %r3, 0;
	add.s32 	%r71, %r12, -1;
	setp.ne.s32 	%p24, %r3, %r71;
	and.pred  	%p25, %p23, %p24;
	setp.ne.s32 	%p26, %r19, 0;
	and.pred  	%p27, %p26, %p25;
	add.s32 	%r72, %r14, -1;
	setp.ne.s32 	%p28, %r19, %r72;
	and.pred  	%p29, %p27, %p28;
	@%p29 bra 	$L__BB1_19;
	mad.lo.s32 	%r74, %r12, %r19, %r3;
	mul.wide.s32 	%rd25, %r74, 4;
	add.s64 	%rd26, %rd2, %rd25;
	ld.global.nc.f32 	%f28, [%rd26];
	add.s64 	%rd27, %rd1, %rd25;
	st.global.f32 	[%rd27], %f28;
	bra.uni 	$L__BB1_20;
$L__BB1_19:
	ld.shared.f32 	%f10, [%r7+-40];
	fma.rn.f32 	%f11, %f10, 0f3DE38E39, 0f00000000;
	ld.shared.f32 	%f12, [%r7+-36];
	fma.rn.f32 	%f13, %f12, 0f3DE38E39, %f11;
	ld.shared.f32 	%f14, [%r7+-32];
	fma.rn.f32 	%f15, %f14, 0f3DE38E39, %f13;
	ld.shared.f32 	%f16, [%r7];
	fma.rn.f32 	%f17, %f16, 0f3DE38E39, %f15;
	ld.shared.f32 	%f18, [%r7+4];
	fma.rn.f32 	%f19, %f18, 0f3DE38E39, %f17;
	ld.shared.f32 	%f20, [%r7+8];
	fma.rn.f32 	%f21, %f20, 0f3DE38E39, %f19;
	ld.shared.f32 	%f22, [%r7+40];
	fma.rn.f32 	%f23, %f22, 0f3DE38E39, %f21;
	ld.shared.f32 	%f24, [%r7+44];
	fma.rn.f32 	%f25, %f24, 0f3DE38E39, %f23;
	ld.shared.f32 	%f26, [%r7+48];
	fma.rn.f32 	%f27, %f26, 0f3DE38E39, %f25;
	mad.lo.s32 	%r73, %r12, %r19, %r3;
	mul.wide.s32 	%rd23, %r73, 4;
	add.s64 	%rd24, %rd1, %rd23;
	st.global.f32 	[%rd24], %f27;
$L__BB1_20:
	ret;

}
	// .globl	_Z22box_blur_shared_kernelILi16EEvPKfPfii
.visible .entry _Z22box_blur_shared_kernelILi16EEvPKfPfii(
	.param .u64 .ptr .align 1 _Z22box_blur_shared_kernelILi16EEvPKfPfii_param_0,
	.param .u64 .ptr .align 1 _Z22box_blur_shared_kernelILi16EEvPKfPfii_param_1,
	.param .u32 _Z22box_blur_shared_kernelILi16EEvPKfPfii_param_2,
	.param .u32 _Z22box_blur_shared_kernelILi16EEvPKfPfii_param_3
)
{
	.reg .pred 	%p<30>;
	.reg .b32 	%r<75>;
	.reg .b32 	%f<29>;
	.reg .b64 	%rd<28>;
	// demoted variable
	.shared .align 4 .b8 _ZZ22box_blur_shared_kernelILi16EEvPKfPfiiE4tile[1296];
	ld.param.u64 	%rd3, [_Z22box_blur_shared_kernelILi16EEvPKfPfii_param_0];
	ld.param.u64 	%rd4, [_Z22box_blur_shared_kernelILi16EEvPKfPfii_param_1];
	ld.param.u32 	%r12, [_Z22box_blur_shared_kernelILi16EEvPKfPfii_param_2];
	ld.param.u32 	%r14, [_Z22box_blur_shared_kernelILi16EEvPKfPfii_param_3];
	cvta.to.global.u64 	%rd1, %rd4;
	cvta.to.global.u64 	%rd2, %rd3;
	mov.u32 	%r1, %tid.x;
	mov.u32 	%r2, %tid.y;
	mov.u32 	%r15, %ctaid.x;
	shl.b32 	%r16, %r15, 4;
	add.s32 	%r3, %r16, %r1;
	mov.u32 	%r17, %ctaid.y;
	shl.b32 	%r18, %r17, 4;
	add.s32 	%r19, %r18, %r2;
	setp.ge.s32 	%p1, %r3, %r12;
	setp.ge.s32 	%p2, %r19, %r14;
	mov.u32 	%r20, _ZZ22box_blur_shared_kernelILi16EEvPKfPfiiE4tile;
	mad.lo.s32 	%r5, %r2, 72, %r20;
	add.s32 	%r6, %r5, 72;
	shl.b32 	%r21, %r1, 2;
	add.s32 	%r7, %r6, %r21;
	or.pred  	%p3, %p1, %p2;
	@%p3 bra 	$L__BB2_2;
	add.s32 	%r22, %r12, -1;
	setp.lt.s32 	%p4, %r3, 0;
	min.s32 	%r23, %r3, %r22;
	selp.b32 	%r24, 0, %r23, %p4;
	add.s32 	%r25, %r14, -1;
	min.u32 	%r26, %r19, %r25;
	mad.lo.s32 	%r27, %r26, %r12, %r24;
	mul.wide.s32 	%rd5, %r27, 4;
	add.s64 	%rd6, %rd2, %rd5;
	ld.global.nc.f32 	%f1, [%rd6];
	st.shared.f32 	[%r7+4], %f1;
$L__BB2_2:
	setp.eq.s32 	%p5, %r2, 15;
	@%p5 bra 	$L__BB2_5;
	setp.ne.s32 	%p6, %r2, 0;
	@%p6 bra 	$L__BB2_6;
	setp.eq.s32 	%p8, %r19, 0;
	min.s32 	%r38, %r19, %r14;
	add.s32 	%r39, %r38, -1;
	selp.b32 	%r40, 0, %r39, %p8;
	add.s32 	%r41, %r12, -1;
	setp.lt.s32 	%p9, %r3, 0;
	min.s32 	%r42, %r3, %r41;
	selp.b32 	%r43, 0, %r42, %p9;
	mad.lo.s32 	%r44, %r40, %r12, %r43;
	mul.wide.s32 	%rd9, %r44, 4;
	add.s64 	%rd10, %rd2, %rd9;
	ld.global.nc.f32 	%f3, [%rd10];
	add.s32 	%r47, %r20, %r21;
	st.shared.f32 	[%r47+4], %f3;
	bra.uni 	$L__BB2_6;
$L__BB2_5:
	add.s32 	%r28, %r19, 1;
	add.s32 	%r29, %r14, -1;
	min.s32 	%r30, %r28, %r29;
	add.s32 	%r31, %r12, -1;
	setp.lt.s32 	%p7, %r3, 0;
	min.s32 	%r32, %r3, %r31;
	selp.b32 	%r33, 0, %r32, %p7;
	mad.lo.s32 	%r34, %r30, %r12, %r33;
	mul.wide.s32 	%rd7, %r34, 4;
	add.s64 	%rd8, %rd2, %rd7;
	ld.global.nc.f32 	%f2, [%rd8];
	add.s32 	%r37, %r20, %r21;
	st.shared.f32 	[%r37+1228], %f2;
$L__BB2_6:
	setp.eq.s32 	%p10, %r1, 15;
	@%p10 bra 	$L__BB2_11;
	setp.ne.s32 	%p11, %r1, 0;
	@%p11 bra 	$L__BB2_16;
	add.s32 	%r8, %r14, -1;
	min.s32 	%r60, %r19, %r8;
	min.s32 	%r61, %r3, %r12;
	add.s32 	%r62, %r61, -1;
	setp.gt.s32 	%p16, %r3, 0;
	selp.b32 	%r9, %r62, 0, %p16;
	mad.lo.s32 	%r63, %r60, %r12, %r9;
	mul.wide.s32 	%rd17, %r63, 4;
	add.s64 	%rd18, %rd2, %rd17;
	ld.global.nc.f32 	%f7, [%rd18];
	st.shared.f32 	[%r6], %f7;
	setp.eq.s32 	%p17, %r2, 0;
	@%p17 bra 	$L__BB2_14;
	setp.eq.s32 	%p18, %r2, 15;
	@%p18 bra 	$L__BB2_10;
	bra.uni 	$L__BB2_16;
$L__BB2_10:
	add.s32 	%r64, %r19, 1;
	min.s32 	%r65, %r64, %r8;
	mad.lo.s32 	%r66, %r65, %r12, %r9;
	mul.wide.s32 	%rd19, %r66, 4;
	add.s64 	%rd20, %rd2, %rd19;
	ld.global.nc.f32 	%f8, [%rd20];
	st.shared.f32 	[_ZZ22box_blur_shared_kernelILi16EEvPKfPfiiE4tile+1224], %f8;
	bra.uni 	$L__BB2_16;
$L__BB2_11:
	add.s32 	%r10, %r14, -1;
	min.s32 	%r48, %r19, %r10;
	add.s32 	%r49, %r3, 1;
	add.s32 	%r50, %r12, -1;
	setp.lt.s32 	%p12, %r3, -1;
	min.s32 	%r51, %r49, %r50;
	selp.b32 	%r11, 0, %r51, %p12;
	mad.lo.s32 	%r52, %r48, %r12, %r11;
	mul.wide.s32 	%rd11, %r52, 4;
	add.s64 	%rd12, %rd2, %rd11;
	ld.global.nc.f32 	%f4, [%rd12];
	st.shared.f32 	[%r5+140], %f4;
	setp.eq.s32 	%p13, %r2, 15;
	@%p13 bra 	$L__BB2_15;
	setp.ne.s32 	%p14, %r2, 0;
	@%p14 bra 	$L__BB2_16;
	add.s32 	%r56, %r19, -1;
	setp.eq.s32 	%p15, %r19, 0;
	min.s32 	%r57, %r56, %r10;
	selp.b32 	%r58, 0, %r57, %p15;
	mad.lo.s32 	%r59, %r58, %r12, %r11;
	mul.wide.s32 	%rd15, %r59, 4;
	add.s64 	%rd16, %rd2, %rd15;
	ld.global.nc.f32 	%f6, [%rd16];
	st.shared.f32 	[_ZZ22box_blur_shared_kernelILi16EEvPKfPfiiE4tile+68], %f6;
	bra.uni 	$L__BB2_16;
$L__BB2_14:
	add.s32 	%r67, %r19, -1;
	setp.eq.s32 	%p19, %r19, 0;
	min.s32 	%r68, %r67, %r8;
	selp.b32 	%r69, 0, %r68, %p19;
	mad.lo.s32 	%r70, %r69, %r12, %r9;
	mul.wide.s32 	%rd21, %r70, 4;
	add.s64 	%rd22, %rd2, %rd21;
	ld.global.nc.f32 	%f9, [%rd22];
	st.shared.f32 	[_ZZ22box_blur_shared_kernelILi16EEvPKfPfiiE4tile], %f9;
	bra.uni 	$L__BB2_16;
$L__BB2_15:
	add.s32 	%r53, %r19, 1;
	min.s32 	%r54, %r53, %r10;
	mad.lo.s32 	%r55, %r54, %r12, %r11;
	mul.wide.s32 	%rd13, %r55, 4;
	add.s64 	%rd14, %rd2, %rd13;
	ld.global.nc.f32 	%f5, [%rd14];
	st.shared.f32 	[_ZZ22box_blur_shared_kernelILi16EEvPKfPfiiE4tile+1292], %f5;
$L__BB2_16:
	bar.sync 	0;
	setp.ge.s32 	%p20, %r3, %r12;
	setp.ge.s32 	%p21, %r19, %r14;
	or.pred  	%p22, %p20, %p21;
	@%p22 bra 	$L__BB2_20;
	setp.ne.s32 	%p23, %r3, 0;
	add.s32 	%r71, %r12, -1;
	setp.ne.s32 	%p24, %r3, %r71;
	and.pred  	%p25, %p23, %p24;
	setp.ne.s32 	%p26, %r19, 0;
	and.pred  	%p27, %p26, %p25;
	add.s32 	%r72, %r14, -1;
	setp.ne.s32 	%p28, %r19, %r72;
	and.pred  	%p29, %p27, %p28;
	@%p29 bra 	$L__BB2_19;
	mad.lo.s32 	%r74, %r12, %r19, %r3;
	mul.wide.s32 	%rd25, %r74, 4;
	add.s64 	%rd26, %rd2, %rd25;
	ld.global.nc.f32 	%f28, [%rd26];
	add.s64 	%rd27, %rd1, %rd25;
	st.global.f32 	[%rd27], %f28;
	bra.uni 	$L__BB2_20;
$L__BB2_19:
	ld.shared.f32 	%f10, [%r7+-72];
	fma.rn.f32 	%f11, %f10, 0f3DE38E39, 0f00000000;
	ld.shared.f32 	%f12, [%r7+-68];
	fma.rn.f32 	%f13, %f12, 0f3DE38E39, %f11;
	ld.shared.f32 	%f14, [%r7+-64];
	fma.rn.f32 	%f15, %f14, 0f3DE38E39, %f13;
	ld.shared.f32 	%f16, [%r7];
	fma.rn.f32 	%f17, %f16, 0f3DE38E39, %f15;
	ld.shared.f32 	%f18, [%r7+4];
	fma.rn.f32 	%f19, %f18, 0f3DE38E39, %f17;
	ld.shared.f32 	%f20, [%r7+8];
	fma.rn.f32 	%f21, %f20, 0f3DE38E39, %f19;
	ld.shared.f32 	%f22, [%r7+72];
	fma.rn.f32 	%f23, %f22, 0f3DE38E39, %f21;
	ld.shared.f32 	%f24, [%r7+76];
	fma.rn.f32 	%f25, %f24, 0f3DE38E39, %f23;
	ld.shared.f32 	%f26, [%r7+80];
	fma.rn.f32 	%f27, %f26, 0f3DE38E39, %f25;
	mad.lo.s32 	%r73, %r12, %r19, %r3;
	mul.wide.s32 	%rd23, %r73, 4;
	add.s64 	%rd24, %rd1, %rd23;
	st.global.f32 	[%rd24], %f27;
$L__BB2_20:
	ret;

}
	// .globl	_Z22box_blur_shared_kernelILi32EEvPKfPfii
.visible .entry _Z22box_blur_shared_kernelILi32EEvPKfPfii(
	.param .u64 .ptr .align 1 _Z22box_blur_shared_kernelILi32EEvPKfPfii_param_0,
	.param .u64 .ptr .align 1 _Z22box_blur_shared_kernelILi32EEvPKfPfii_param_1,
	.param .u32 _Z22box_blur_shared_kernelILi32EEvPKfPfii_param_2,
	.param .u32 _Z22box_blur_shared_kernelILi32EEvPKfPfii_param_3
)
{
	.reg .pred 	%p<30>;
	.reg .b32 	%r<75>;
	.reg .b32 	%f<29>;
	.reg .b64 	%rd<28>;
	// demoted variable
	.shared .align 4 .b8 _ZZ22box_blur_shared_kernelILi32EEvPKfPfiiE4tile[4624];
	ld.param.u64 	%rd3, [_Z22box_blur_shared_kernelILi32EEvPKfPfii_param_0];
	ld.param.u64 	%rd4, [_Z22box_blur_shared_kernelILi32EEvPKfPfii_param_1];
	ld.param.u32 	%r12, [_Z22box_blur_shared_kernelILi32EEvPKfPfii_param_2];
	ld.param.u32 	%r14, [_Z22box_blur_shared_kernelILi32EEvPKfPfii_param_3];
	cvta.to.global.u64 	%rd1, %rd4;
	cvta.to.global.u64 	%rd2, %rd3;
	mov.u32 	%r1, %tid.x;
	mov.u32 	%r2, %tid.y;
	mov.u32 	%r15, %ctaid.x;
	shl.b32 	%r16, %r15, 5;
	add.s32 	%r3, %r16, %r1;
	mov.u32 	%r17, %ctaid.y;
	shl.b32 	%r18, %r17, 5;
	add.s32 	%r19, %r18, %r2;
	setp.ge.s32 	%p1, %r3, %r12;
	setp.ge.s32 	%p2, %r19, %r14;
	mov.u32 	%r20, _ZZ22box_blur_shared_kernelILi32EEvPKfPfiiE4tile;
	mad.lo.s32 	%r5, %r2, 136, %r20;
	add.s32 	%r6, %r5, 136;
	shl.b32 	%r21, %r1, 2;
	add.s32 	%r7, %r6, %r21;
	or.pred  	%p3, %p1, %p2;
	@%p3 bra 	$L__BB3_2;
	add.s32 	%r22, %r12, -1;
	setp.lt.s32 	%p4, %r3, 0;
	min.s32 	%r23, %r3, %r22;
	selp.b32 	%r24, 0, %r23, %p4;
	add.s32 	%r25, %r14, -1;
	min.u32 	%r26, %r19, %r25;
	mad.lo.s32 	%r27, %r26, %r12, %r24;
	mul.wide.s32 	%rd5, %r27, 4;
	add.s64 	%rd6, %rd2, %rd5;
	ld.global.nc.f32 	%f1, [%rd6];
	st.shared.f32 	[%r7+4], %f1;
$L__BB3_2:
	setp.eq.s32 	%p5, %r2, 31;
	@%p5 bra 	$L__BB3_5;
	setp.ne.s32 	%p6, %r2, 0;
	@%p6 bra 	$L__BB3_6;
	setp.eq.s32 	%p8, %r19, 0;
	min.s32 	%r38, %r19, %r14;
	add.s32 	%r39, %r38, -1;
	selp.b32 	%r40, 0, %r39, %p8;
	add.s32 	%r41, %r12, -1;
	setp.lt.s32 	%p9, %r3, 0;
	min.s32 	%r42, %r3, %r41;
	selp.b32 	%r43, 0, %r42, %p9;
	mad.lo.s32 	%r44, %r40, %r12, %r43;
	mul.wide.s32 	%rd9, %r44, 4;
	add.s64 	%rd10, %rd2, %rd9;
	ld.global.nc.f32 	%f3, [%rd10];
	add.s32 	%r47, %r20, %r21;
	st.shared.f32 	[%r47+4], %f3;
	bra.uni 	$L__BB3_6;
$L__BB3_5:
	add.s32 	%r28, %r19, 1;
	add.s32 	%r29, %r14, -1;
	min.s32 	%r30, %r28, %r29;
	add.s32 	%r31, %r12, -1;
	setp.lt.s32 	%p7, %r3, 0;
	min.s32 	%r32, %r3, %r31;
	selp.b32 	%r33, 0, %r32, %p7;
	mad.lo.s32 	%r34, %r30, %r12, %r33;
	mul.wide.s32 	%rd7, %r34, 4;
	add.s64 	%rd8, %rd2, %rd7;
	ld.global.nc.f32 	%f2, [%rd8];
	add.s32 	%r37, %r20, %r21;
	st.shared.f32 	[%r37+4492], %f2;
$L__BB3_6:
	setp.eq.s32 	%p10, %r1, 31;
	@%p10 bra 	$L__BB3_11;
	setp.ne.s32 	%p11, %r1, 0;
	@%p11 bra 	$L__BB3_16;
	add.s32 	%r8, %r14, -1;
	min.s32 	%r60, %r19, %r8;
	min.s32 	%r61, %r3, %r12;
	add.s32 	%r62, %r61, -1;
	setp.gt.s32 	%p16, %r3, 0;
	selp.b32 	%r9, %r62, 0, %p16;
	mad.lo.s32 	%r63, %r60, %r12, %r9;
	mul.wide.s32 	%rd17, %r63, 4;
	add.s64 	%rd18, %rd2, %rd17;
	ld.global.nc.f32 	%f7, [%rd18];
	st.shared.f32 	[%r6], %f7;
	setp.eq.s32 	%p17, %r2, 0;
	@%p17 bra 	$L__BB3_14;
	setp.eq.s32 	%p18, %r2, 31;
	@%p18 bra 	$L__BB3_10;
	bra.uni 	$L__BB3_16;
$L__BB3_10:
	add.s32 	%r64, %r19, 1;
	min.s32 	%r65, %r64, %r8;
	mad.lo.s32 	%r66, %r65, %r12, %r9;
	mul.wide.s32 	%rd19, %r66, 4;
	add.s64 	%rd20, %rd2, %rd19;
	ld.global.nc.f32 	%f8, [%rd20];
	st.shared.f32 	[_ZZ22box_blur_shared_kernelILi32EEvPKfPfiiE4tile+4488], %f8;
	bra.uni 	$L__BB3_16;
$L__BB3_11:
	add.s32 	%r10, %r14, -1;
	min.s32 	%r48, %r19, %r10;
	add.s32 	%r49, %r3, 1;
	add.s32 	%r50, %r12, -1;
	setp.lt.s32 	%p12, %r3, -1;
	min.s32 	%r51, %r49, %r50;
	selp.b32 	%r11, 0, %r51, %p12;
	mad.lo.s32 	%r52, %r48, %r12, %r11;
	mul.wide.s32 	%rd11, %r52, 4;
	add.s64 	%rd12, %rd2, %rd11;
	ld.global.nc.f32 	%f4, [%rd12];
	st.shared.f32 	[%r5+268], %f4;
	setp.eq.s32 	%p13, %r2, 31;
	@%p13 bra 	$L__BB3_15;
	setp.ne.s32 	%p14, %r2, 0;
	@%p14 bra 	$L__BB3_16;
	add.s32 	%r56, %r19, -1;
	setp.eq.s32 	%p15, %r19, 0;
	min.s32 	%r57, %r56, %r10;
	selp.b32 	%r58, 0, %r57, %p15;
	mad.lo.s32 	%r59, %r58, %r12, %r11;
	mul.wide.s32 	%rd15, %r59, 4;
	add.s64 	%rd16, %rd2, %rd15;
	ld.global.nc.f32 	%f6, [%rd16];
	st.shared.f32 	[_ZZ22box_blur_shared_kernelILi32EEvPKfPfiiE4tile+132], %f6;
	bra.uni 	$L__BB3_16;
$L__BB3_14:
	add.s32 	%r67, %r19, -1;
	setp.eq.s32 	%p19, %r19, 0;
	min.s32 	%r68, %r67, %r8;
	selp.b32 	%r69, 0, %r68, %p19;
	mad.lo.s32 	%r70, %r69, %r12, %r9;
	mul.wide.s32 	%rd21, %r70, 4;
	add.s64 	%rd22, %rd2, %rd21;
	ld.global.nc.f32 	%f9, [%rd22];
	st.shared.f32 	[_ZZ22box_blur_shared_kernelILi32EEvPKfPfiiE4tile], %f9;
	bra.uni 	$L__BB3_16;
$L__BB3_15:
	add.s32 	%r53, %r19, 1;
	min.s32 	%r54, %r53, %r10;
	mad.lo.s32 	%r55, %r54, %r12, %r11;
	mul.wide.s32 	%rd13, %r55, 4;
	add.s64 	%rd14, %rd2, %rd13;
	ld.global.nc.f32 	%f5, [%rd14];
	st.shared.f32 	[_ZZ22box_blur_shared_kernelILi32EEvPKfPfiiE4tile+4620], %f5;
$L__BB3_16:
	bar.sync 	0;
	setp.ge.s32 	%p20, %r3, %r12;
	setp.ge.s32 	%p21, %r19, %r14;
	or.pred  	%p22, %p20, %p21;
	@%p22 bra 	$L__BB3_20;
	setp.ne.s32 	%p23, %r3, 0;
	add.s32 	%r71, %r12, -1;
	setp.ne.s32 	%p24, %r3, %r71;
	and.pred  	%p25, %p23, %p24;
	setp.ne.s32 	%p26, %r19, 0;
	and.pred  	%p27, %p26, %p25;
	add.s32 	%r72, %r14, -1;
	setp.ne.s32 	%p28, %r19, %r72;
	and.pred  	%p29, %p27, %p28;
	@%p29 bra 	$L__BB3_19;
	mad.lo.s32 	%r74, %r12, %r19, %r3;
	mul.wide.s32 	%rd25, %r74, 4;
	add.s64 	%rd26, %rd2, %rd25;
	ld.global.nc.f32 	%f28, [%rd26];
	add.s64 	%rd27, %rd1, %rd25;
	st.global.f32 	[%rd27], %f28;
	bra.uni 	$L__BB3_20;
$L__BB3_19:
	ld.shared.f32 	%f10, [%r7+-136];
	fma.rn.f32 	%f11, %f10, 0f3DE38E39, 0f00000000;
	ld.shared.f32 	%f12, [%r7+-132];
	fma.rn.f32 	%f13, %f12, 0f3DE38E39, %f11;
	ld.shared.f32 	%f14, [%r7+-128];
	fma.rn.f32 	%f15, %f14, 0f3DE38E39, %f13;
	ld.shared.f32 	%f16, [%r7];
	fma.rn.f32 	%f17, %f16, 0f3DE38E39, %f15;
	ld.shared.f32 	%f18, [%r7+4];
	fma.rn.f32 	%f19, %f18, 0f3DE38E39, %f17;
	ld.shared.f32 	%f20, [%r7+8];
	fma.rn.f32 	%f21, %f20, 0f3DE38E39, %f19;
	ld.shared.f32 	%f22, [%r7+136];
	fma.rn.f32 	%f23, %f22, 0f3DE38E39, %f21;
	ld.shared.f32 	%f24, [%r7+140];
	fma.rn.f32 	%f25, %f24, 0f3DE38E39, %f23;
	ld.shared.f32 	%f26, [%r7+144];
	fma.rn.f32 	%f27, %f26, 0f3DE38E39, %f25;
	mad.lo.s32 	%r73, %r12, %r19, %r3;
	mul.wide.s32 	%rd23, %r73, 4;
	add.s64 	%rd24, %rd1, %rd23;
	st.global.f32 	[%rd24], %f27;
$L__BB3_20:
	ret;

}


// ===== COMPILED SASS (sm_100) =====

	.target	sm_100

	.elftype	@"ET_EXEC"


//--------------------- .note.nv.tkinfo           --------------------------
	.section	.note.nv.tkinfo,"",@"SHT_NOTE"
	.sectionflags	@"SHF_NOTE_NV_TKINFO"
	.tkinfo
        /*0018*/ 	.word	0x00000002
        /*0030*/ 	.string	""
        /*0030*/ 	.string	"ptxas"
        /*0030*/ 	.string	"Cuda compilation tools, release 13.0, V13.0.88"
        /*0030*/ 	.string	"Build cuda_13.0.r13.0/compiler.36424714_0"
        /*0030*/ 	.string	"-arch sm_100 -m 64 "



//--------------------- .note.nv.cuinfo           --------------------------
	.section	.note.nv.cuinfo,"",@"SHT_NOTE"
	.sectionflags	@"SHF_NOTE_NV_CUINFO"
        /*0018*/ 	.short	0x0002
        /*001a*/ 	.short	0x0064
        /*001c*/ 	.short	0x0082
	.zero		2


//--------------------- .nv.info                  --------------------------
	.section	.nv.info,"",@"SHT_CUDA_INFO"
	.align	4


	//----- nvinfo : EIATTR_REGCOUNT
	.align		4
        /*0000*/ 	.byte	0x04, 0x2f
        /*0002*/ 	.short	(.L_1 - .L_0)
	.align		4
.L_0:
        /*0004*/ 	.word	index@(_Z21box_blur_naive_kernelPKfPfii)
        /*0008*/ 	.word	0x0000001c


	//----- nvinfo : EIATTR_FRAME_SIZE
	.align		4
.L_1:
        /*000c*/ 	.byte	0x04, 0x11
        /*000e*/ 	.short	(.L_3 - .L_2)
	.align		4
.L_2:
        /*0010*/ 	.word	index@(_Z21box_blur_naive_kernelPKfPfii)
        /*0014*/ 	.word	0x00000000


	//----- nvinfo : EIATTR_REGCOUNT
	.align		4
.L_3:
        /*0018*/ 	.byte	0x04, 0x2f
        /*001a*/ 	.short	(.L_5 - .L_4)
	.align		4
.L_4:
        /*001c*/ 	.word	index@(_Z22box_blur_shared_kernelILi8EEvPKfPfii)
        /*0020*/ 	.word	0x00000018


	//----- nvinfo : EIATTR_FRAME_SIZE
	.align		4
.L_5:
        /*0024*/ 	.byte	0x04, 0x11
        /*0026*/ 	.short	(.L_7 - .L_6)
	.align		4
.L_6:
        /*0028*/ 	.word	index@(_Z22box_blur_shared_kernelILi8EEvPKfPfii)
        /*002c*/ 	.word	0x00000000


	//----- nvinfo : EIATTR_REGCOUNT
	.align		4
.L_7:
        /*0030*/ 	.byte	0x04, 0x2f
        /*0032*/ 	.short	(.L_9 - .L_8)
	.align		4
.L_8:
        /*0034*/ 	.word	index@(_Z22box_blur_shared_kernelILi16EEvPKfPfii)
        /*0038*/ 	.word	0x00000018


	//----- nvinfo : EIATTR_FRAME_SIZE
	.align		4
.L_9:
        /*003c*/ 	.byte	0x04, 0x11
        /*003e*/ 	.short	(.L_11 - .L_10)
	.align		4
.L_10:
        /*0040*/ 	.word	index@(_Z22box_blur_shared_kernelILi16EEvPKfPfii)
        /*0044*/ 	.word	0x00000000


	//----- nvinfo : EIATTR_REGCOUNT
	.align		4
.L_11:
        /*0048*/ 	.byte	0x04, 0x2f
        /*004a*/ 	.short	(.L_13 - .L_12)
	.align		4
.L_12:
        /*004c*/ 	.word	index@(_Z22box_blur_shared_kernelILi32EEvPKfPfii)
        /*0050*/ 	.word	0x00000018


	//----- nvinfo : EIATTR_FRAME_SIZE
	.align		4
.L_13:
        /*0054*/ 	.byte	0x04, 0x11
        /*0056*/ 	.short	(.L_15 - .L_14)
	.align		4
.L_14:
        /*0058*/ 	.word	index@(_Z22box_blur_shared_kernelILi32EEvPKfPfii)
        /*005c*/ 	.word	0x00000000


	//----- nvinfo : EIATTR_MIN_STACK_SIZE
	.align		4
.L_15:
        /*0060*/ 	.byte	0x04, 0x12
        /*0062*/ 	.short	(.L_17 - .L_16)
	.align		4
.L_16:
        /*0064*/ 	.word	index@(_Z22box_blur_shared_kernelILi32EEvPKfPfii)
        /*0068*/ 	.word	0x00000000


	//----- nvinfo : EIATTR_MIN_STACK_SIZE
	.align		4
.L_17:
        /*006c*/ 	.byte	0x04, 0x12
        /*006e*/ 	.short	(.L_19 - .L_18)
	.align		4
.L_18:
        /*0070*/ 	.word	index@(_Z22box_blur_shared_kernelILi16EEvPKfPfii)
        /*0074*/ 	.word	0x00000000


	//----- nvinfo : EIATTR_MIN_STACK_SIZE
	.align		4
.L_19:
        /*0078*/ 	.byte	0x04, 0x12
        /*007a*/ 	.short	(.L_21 - .L_20)
	.align		4
.L_20:
        /*007c*/ 	.word	index@(_Z22box_blur_shared_kernelILi8EEvPKfPfii)
        /*0080*/ 	.word	0x00000000


	//----- nvinfo : EIATTR_MIN_STACK_SIZE
	.align		4
.L_21:
        /*0084*/ 	.byte	0x04, 0x12
        /*0086*/ 	.short	(.L_23 - .L_22)
	.align		4
.L_22:
        /*0088*/ 	.word	index@(_Z21box_blur_naive_kernelPKfPfii)
        /*008c*/ 	.word	0x00000000
.L_23:


//--------------------- .nv.compat                --------------------------
	.section	.nv.compat,"",@"SHT_CUDA_COMPAT_INFO"
	.align	4
        /*0000*/ 	.byte	0x02, 0x09, 0x00, 0x00, 0x02, 0x02, 0x01, 0x00, 0x02, 0x05, 0x05, 0x00, 0x03, 0x07, 0x01, 0x01
        /*0010*/ 	.byte	0x02, 0x03, 0x00, 0x00, 0x02, 0x06, 0x01, 0x00, 0x04, 0x0b, 0x08, 0x00, 0x09, 0x00, 0x00, 0x00
        /*0020*/ 	.byte	0x00, 0x00, 0x00, 0x00


//--------------------- .nv.info._Z22box_blur_shared_kernelILi32EEvPKfPfii --------------------------
	.section	.nv.info._Z22box_blur_shared_kernelILi32EEvPKfPfii,"",@"SHT_CUDA_INFO"
	.sectionflags	@""
	.align	4


	//----- nvinfo : EIATTR_CUDA_API_VERSION
	.align		4
        /*0000*/ 	.byte	0x04, 0x37
        /*0002*/ 	.short	(.L_25 - .L_24)
.L_24:
        /*0004*/ 	.word	0x00000082


	//----- nvinfo : EIATTR_KPARAM_INFO
	.align		4
.L_25:
        /*0008*/ 	.byte	0x04, 0x17
        /*000a*/ 	.short	(.L_27 - .L_26)
.L_26:
        /*000c*/ 	.word	0x00000000
        /*0010*/ 	.short	0x0003
        /*0012*/ 	.short	0x0014
        /*0014*/ 	.byte	0x00, 0xf0, 0x11, 0x00


	//----- nvinfo : EIATTR_KPARAM_INFO
	.align		4
.L_27:
        /*0018*/ 	.byte	0x04, 0x17
        /*001a*/ 	.short	(.L_29 - .L_28)
.L_28:
        /*001c*/ 	.word	0x00000000
        /*0020*/ 	.short	0x0002
        /*0022*/ 	.short	0x0010
        /*0024*/ 	.byte	0x00, 0xf0, 0x11, 0x00


	//----- nvinfo : EIATTR_KPARAM_INFO
	.align		4
.L_29:
        /*0028*/ 	.byte	0x04, 0x17
        /*002a*/ 	.short	(.L_31 - .L_30)
.L_30:
        /*002c*/ 	.word	0x00000000
        /*0030*/ 	.short	0x0001
        /*0032*/ 	.short	0x0008
        /*0034*/ 	.byte	0x00, 0xf5, 0x21, 0x00


	//----- nvinfo : EIATTR_KPARAM_INFO
	.align		4
.L_31:
        /*0038*/ 	.byte	0x04, 0x17
        /*003a*/ 	.short	(.L_33 - .L_32)
.L_32:
        /*003c*/ 	.word	0x00000000
        /*0040*/ 	.short	0x0000
        /*0042*/ 	.short	0x0000
        /*0044*/ 	.byte	0x00, 0xf5, 0x21, 0x00


	//----- nvinfo : EIATTR_SPARSE_MMA_MASK
	.align		4
.L_33:
        /*0048*/ 	.byte	0x03, 0x50
        /*004a*/ 	.short	0x0000


	//----- nvinfo : EIATTR_MAXREG_COUNT
	.align		4
        /*004c*/ 	.byte	0x03, 0x1b
        /*004e*/ 	.short	0x00ff


	//----- nvinfo : EIATTR_NUM_BARRIERS
	.align		4
        /*0050*/ 	.byte	0x02, 0x4c
        /*0052*/ 	.byte	0x01
	.zero		1


	//----- nvinfo : EIATTR_MERCURY_ISA_VERSION
	.align		4
        /*0054*/ 	.byte	0x03, 0x5f
        /*0056*/ 	.short	0x0101


	//----- nvinfo : EIATTR_VRC_CTA_INIT_COUNT
	.align		4
        /*0058*/ 	.byte	0x02, 0x4a
	.zero		1
	.zero		1


	//----- nvinfo : EIATTR_EXIT_INSTR_OFFSETS
	.align		4
        /*005c*/ 	.byte	0x04, 0x1c
        /*005e*/ 	.short	(.L_35 - .L_34)


	//   ....[0]....
.L_34:
        /*0060*/ 	.word	0x00000740


	//   ....[1]....
        /*0064*/ 	.word	0x00000810


	//   ....[2]....
        /*0068*/ 	.word	0x00000980


	//----- nvinfo : EIATTR_CRS_STACK_SIZE
	.align		4
.L_35:
        /*006c*/ 	.byte	0x04, 0x1e
        /*006e*/ 	.short	(.L_37 - .L_36)
.L_36:
        /*0070*/ 	.word	0x00000000


	//----- nvinfo : EIATTR_CBANK_PARAM_SIZE
	.align		4
.L_37:
        /*0074*/ 	.byte	0x03, 0x19
        /*0076*/ 	.short	0x0018


	//----- nvinfo : EIATTR_PARAM_CBANK
	.align		4
        /*0078*/ 	.byte	0x04, 0x0a
        /*007a*/ 	.short	(.L_39 - .L_38)
	.align		4
.L_38:
        /*007c*/ 	.word	index@(.nv.constant0._Z22box_blur_shared_kernelILi32EEvPKfPfii)
        /*0080*/ 	.short	0x0380
        /*0082*/ 	.short	0x0018


	//----- nvinfo : EIATTR_SW_WAR
	.align		4
.L_39:
        /*0084*/ 	.byte	0x04, 0x36
        /*0086*/ 	.short	(.L_41 - .L_40)
.L_40:
        /*0088*/ 	.word	0x00000008
.L_41:


//--------------------- .nv.info._Z22box_blur_shared_kernelILi16EEvPKfPfii --------------------------
	.section	.nv.info._Z22box_blur_shared_kernelILi16EEvPKfPfii,"",@"SHT_CUDA_INFO"
	.sectionflags	@""
	.align	4


	//----- nvinfo : EIATTR_CUDA_API_VERSION
	.align		4
        /*0000*/ 	.byte	0x04, 0x37
        /*0002*/ 	.short	(.L_43 - .L_42)
.L_42:
        /*0004*/ 	.word	0x00000082


	//----- nvinfo : EIATTR_KPARAM_INFO
	.align		4
.L_43:
        /*0008*/ 	.byte	0x04, 0x17
        /*000a*/ 	.short	(.L_45 - .L_44)
.L_44:
        /*000c*/ 	.word	0x00000000
        /*0010*/ 	.short	0x0003
        /*0012*/ 	.short	0x0014
        /*0014*/ 	.byte	0x00, 0xf0, 0x11, 0x00


	//----- nvinfo : EIATTR_KPARAM_INFO
	.align		4
.L_45:
        /*0018*/ 	.byte	0x04, 0x17
        /*001a*/ 	.short	(.L_47 - .L_46)
.L_46:
        /*001c*/ 	.word	0x00000000
        /*0020*/ 	.short	0x0002
        /*0022*/ 	.short	0x0010
        /*0024*/ 	.byte	0x00, 0xf0, 0x11, 0x00


	//----- nvinfo : EIATTR_KPARAM_INFO
	.align		4
.L_47:
        /*0028*/ 	.byte	0x04, 0x17
        /*002a*/ 	.short	(.L_49 - .L_48)
.L_48:
        /*002c*/ 	.word	0x00000000
        /*0030*/ 	.short	0x0001
        /*0032*/ 	.short	0x0008
        /*0034*/ 	.byte	0x00, 0xf5, 0x21, 0x00


	//----- nvinfo : EIATTR_KPARAM_INFO
	.align		4
.L_49:
        /*0038*/ 	.byte	0x04, 0x17
        /*003a*/ 	.short	(.L_51 - .L_50)
.L_50:
        /*003c*/ 	.word	0x00000000
        /*0040*/ 	.short	0x0000
        /*0042*/ 	.short	0x0000
        /*0044*/ 	.byte	0x00, 0xf5, 0x21, 0x00


	//----- nvinfo : EIATTR_SPARSE_MMA_MASK
	.align		4
.L_51:
        /*0048*/ 	.byte	0x03, 0x50
        /*004a*/ 	.short	0x0000


	//----- nvinfo : EIATTR_MAXREG_COUNT
	.align		4
        /*004c*/ 	.byte	0x03, 0x1b
        /*004e*/ 	.short	0x00ff


	//----- nvinfo : EIATTR_NUM_BARRIERS
	.align		4
        /*0050*/ 	.byte	0x02, 0x4c
        /*0052*/ 	.byte	0x01
	.zero		1


	//----- nvinfo : EIATTR_MERCURY_ISA_VERSION
	.align		4
        /*0054*/ 	.byte	0x03, 0x5f
        /*0056*/ 	.short	0x0101


	//----- nvinfo : EIATTR_VRC_CTA_INIT_COUNT
	.align		4
        /*0058*/ 	.byte	0x02, 0x4a
	.zero		1
	.zero		1


	//----- nvinfo : EIATTR_EXIT_INSTR_OFFSETS
	.align		4
        /*005c*/ 	.byte	0x04, 0x1c
        /*005e*/ 	.short	(.L_53 - .L_52)


	//   ....[0]....
.L_52:
        /*0060*/ 	.word	0x00000740


	//   ....[1]....
        /*0064*/ 	.word	0x00000810


	//   ....[2]....
        /*0068*/ 	.word	0x00000980


	//----- nvinfo : EIATTR_CRS_STACK_SIZE
	.align		4
.L_53:
        /*006c*/ 	.byte	0x04, 0x1e
        /*006e*/ 	.short	(.L_55 - .L_54)
.L_54:
        /*0070*/ 	.word	0x00000000


	//----- nvinfo : EIATTR_CBANK_PARAM_SIZE
	.align		4
.L_55:
        /*0074*/ 	.byte	0x03, 0x19
        /*0076*/ 	.short	0x0018


	//----- nvinfo : EIATTR_PARAM_CBANK
	.align		4
        /*0078*/ 	.byte	0x04, 0x0a
        /*007a*/ 	.short	(.L_57 - .L_56)
	.align		4
.L_56:
        /*007c*/ 	.word	index@(.nv.constant0._Z22box_blur_shared_kernelILi16EEvPKfPfii)
        /*0080*/ 	.short	0x0380
        /*0082*/ 	.short	0x0018


	//----- nvinfo : EIATTR_SW_WAR
	.align		4
.L_57:
        /*0084*/ 	.byte	0x04, 0x36
        /*0086*/ 	.short	(.L_59 - .L_58)
.L_58:
        /*0088*/ 	.word	0x00000008
.L_59:


//--------------------- .nv.info._Z22box_blur_shared_kernelILi8EEvPKfPfii --------------------------
	.section	.nv.info._Z22box_blur_shared_kernelILi8EEvPKfPfii,"",@"SHT_CUDA_INFO"
	.sectionflags	@""
	.align	4


	//----- nvinfo : EIATTR_CUDA_API_VERSION
	.align		4
        /*0000*/ 	.byte	0x04, 0x37
        /*0002*/ 	.short	(.L_61 - .L_60)
.L_60:
        /*0004*/ 	.word	0x00000082


	//----- nvinfo : EIATTR_KPARAM_INFO
	.align		4
.L_61:
        /*0008*/ 	.byte	0x04, 0x17
        /*000a*/ 	.short	(.L_63 - .L_62)
.L_62:
        /*000c*/ 	.word	0x00000000
        /*0010*/ 	.short	0x0003
        /*0012*/ 	.short	0x0014
        /*0014*/ 	.byte	0x00, 0xf0, 0x11, 0x00


	//----- nvinfo : EIATTR_KPARAM_INFO
	.align		4
.L_63:
        /*0018*/ 	.byte	0x04, 0x17
        /*001a*/ 	.short	(.L_65 - .L_64)
.L_64:
        /*001c*/ 	.word	0x00000000
        /*0020*/ 	.short	0x0002
        /*0022*/ 	.short	0x0010
        /*0024*/ 	.byte	0x00, 0xf0, 0x11, 0x00


	//----- nvinfo : EIATTR_KPARAM_INFO
	.align		4
.L_65:
        /*0028*/ 	.byte	0x04, 0x17
        /*002a*/ 	.short	(.L_67 - .L_66)
.L_66:
        /*002c*/ 	.word	0x00000000
        /*0030*/ 	.short	0x0001
        /*0032*/ 	.short	0x0008
        /*0034*/ 	.byte	0x00, 0xf5, 0x21, 0x00


	//----- nvinfo : EIATTR_KPARAM_INFO
	.align		4
.L_67:
        /*0038*/ 	.byte	0x04, 0x17
        /*003a*/ 	.short	(.L_69 - .L_68)
.L_68:
        /*003c*/ 	.word	0x00000000
        /*0040*/ 	.short	0x0000
        /*0042*/ 	.short	0x0000
        /*0044*/ 	.byte	0x00, 0xf5, 0x21, 0x00


	//----- nvinfo : EIATTR_SPARSE_MMA_MASK
	.align		4
.L_69:
        /*0048*/ 	.byte	0x03, 0x50
        /*004a*/ 	.short	0x0000


	//----- nvinfo : EIATTR_MAXREG_COUNT
	.align		4
        /*004c*/ 	.byte	0x03, 0x1b
        /*004e*/ 	.short	0x00ff


	//----- nvinfo : EIATTR_NUM_BARRIERS
	.align		4
        /*0050*/ 	.byte	0x02, 0x4c
        /*0052*/ 	.byte	0x01
	.zero		1


	//----- nvinfo : EIATTR_MERCURY_ISA_VERSION
	.align		4
        /*0054*/ 	.byte	0x03, 0x5f
        /*0056*/ 	.short	0x0101


	//----- nvinfo : EIATTR_VRC_CTA_INIT_COUNT
	.align		4
        /*0058*/ 	.byte	0x02, 0x4a
	.zero		1
	.zero		1


	//----- nvinfo : EIATTR_EXIT_INSTR_OFFSETS
	.align		4
        /*005c*/ 	.byte	0x04, 0x1c
        /*005e*/ 	.short	(.L_71 - .L_70)


	//   ....[0]....
.L_70:
        /*0060*/ 	.word	0x00000740


	//   ....[1]....
        /*0064*/ 	.word	0x00000810


	//   ....[2]....
        /*0068*/ 	.word	0x00000980


	//----- nvinfo : EIATTR_CRS_STACK_SIZE
	.align		4
.L_71:
        /*006c*/ 	.byte	0x04, 0x1e
        /*006e*/ 	.short	(.L_73 - .L_72)
.L_72:
        /*0070*/ 	.word	0x00000000


	//----- nvinfo : EIATTR_CBANK_PARAM_SIZE
	.align		4
.L_73:
        /*0074*/ 	.byte	0x03, 0x19
        /*0076*/ 	.short	0x0018


	//----- nvinfo : EIATTR_PARAM_CBANK
	.align		4
        /*0078*/ 	.byte	0x04, 0x0a
        /*007a*/ 	.short	(.L_75 - .L_74)
	.align		4
.L_74:
        /*007c*/ 	.word	index@(.nv.constant0._Z22box_blur_shared_kernelILi8EEvPKfPfii)
        /*0080*/ 	.short	0x0380
        /*0082*/ 	.short	0x0018


	//----- nvinfo : EIATTR_SW_WAR
	.align		4
.L_75:
        /*0084*/ 	.byte	0x04, 0x36
        /*0086*/ 	.short	(.L_77 - .L_76)
.L_76:
        /*0088*/ 	.word	0x00000008
.L_77:


//--------------------- .nv.info._Z21box_blur_naive_kernelPKfPfii --------------------------
	.section	.nv.info._Z21box_blur_naive_kernelPKfPfii,"",@"SHT_CUDA_INFO"
	.sectionflags	@""
	.align	4


	//----- nvinfo : EIATTR_CUDA_API_VERSION
	.align		4
        /*0000*/ 	.byte	0x04, 0x37
        /*0002*/ 	.short	(.L_79 - .L_78)
.L_78:
        /*0004*/ 	.word	0x00000082


	//----- nvinfo : EIATTR_KPARAM_INFO
	.align		4
.L_79:
        /*0008*/ 	.byte	0x04, 0x17
        /*000a*/ 	.short	(.L_81 - .L_80)
.L_80:
        /*000c*/ 	.word	0x00000000
        /*0010*/ 	.short	0x0003
        /*0012*/ 	.short	0x0014
        /*0014*/ 	.byte	0x00, 0xf0, 0x11, 0x00


	//----- nvinfo : EIATTR_KPARAM_INFO
	.align		4
.L_81:
        /*0018*/ 	.byte	0x04, 0x17
        /*001a*/ 	.short	(.L_83 - .L_82)
.L_82:
        /*001c*/ 	.word	0x00000000
        /*0020*/ 	.short	0x0002
        /*0022*/ 	.short	0x0010
        /*0024*/ 	.byte	0x00, 0xf0, 0x11, 0x00


	//----- nvinfo : EIATTR_KPARAM_INFO
	.align		4
.L_83:
        /*0028*/ 	.byte	0x04, 0x17
        /*002a*/ 	.short	(.L_85 - .L_84)
.L_84:
        /*002c*/ 	.word	0x00000000
        /*0030*/ 	.short	0x0001
        /*0032*/ 	.short	0x0008
        /*0034*/ 	.byte	0x00, 0xf5, 0x21, 0x00


	//----- nvinfo : EIATTR_KPARAM_INFO
	.align		4
.L_85:
        /*0038*/ 	.byte	0x04, 0x17
        /*003a*/ 	.short	(.L_87 - .L_86)
.L_86:
        /*003c*/ 	.word	0x00000000
        /*0040*/ 	.short	0x0000
        /*0042*/ 	.short	0x0000
        /*0044*/ 	.byte	0x00, 0xf5, 0x21, 0x00


	//----- nvinfo : EIATTR_SPARSE_MMA_MASK
	.align		4
.L_87:
        /*0048*/ 	.byte	0x03, 0x50
        /*004a*/ 	.short	0x0000


	//----- nvinfo : EIATTR_MAXREG_COUNT
	.align		4
        /*004c*/ 	.byte	0x03, 0x1b
        /*004e*/ 	.short	0x00ff


	//----- nvinfo : EIATTR_MERCURY_ISA_VERSION
	.align		4
        /*0050*/ 	.byte	0x03, 0x5f
        /*0052*/ 	.short	0x0101


	//----- nvinfo : EIATTR_VRC_CTA_INIT_COUNT
	.align		4
        /*0054*/ 	.byte	0x02, 0x4a
	.zero		1
	.zero		1


	//----- nvinfo : EIATTR_EXIT_INSTR_OFFSETS
	.align		4
        /*0058*/ 	.byte	0x04, 0x1c
        /*005a*/ 	.short	(.L_89 - .L_88)


	//   ....[0]....
.L_88:
        /*005c*/ 	.word	0x000000c0


	//   ....[1]....
        /*0060*/ 	.word	0x000001c0


	//   ....[2]....
        /*0064*/ 	.word	0x000003a0


	//----- nvinfo : EIATTR_CRS_STACK_SIZE
	.align		4
.L_89:
        /*0068*/ 	.byte	0x04, 0x1e
        /*006a*/ 	.short	(.L_91 - .L_90)
.L_90:
        /*006c*/ 	.word	0x00000000


	//----- nvinfo : EIATTR_CBANK_PARAM_SIZE
	.align		4
.L_91:
        /*0070*/ 	.byte	0x03, 0x19
        /*0072*/ 	.short	0x0018


	//----- nvinfo : EIATTR_PARAM_CBANK
	.align		4
        /*0074*/ 	.byte	0x04, 0x0a
        /*0076*/ 	.short	(.L_93 - .L_92)
	.align		4
.L_92:
        /*0078*/ 	.word	index@(.nv.constant0._Z21box_blur_naive_kernelPKfPfii)
        /*007c*/ 	.short	0x0380
        /*007e*/ 	.short	0x0018


	//----- nvinfo : EIATTR_SW_WAR
	.align		4
.L_93:
        /*0080*/ 	.byte	0x04, 0x36
        /*0082*/ 	.short	(.L_95 - .L_94)
.L_94:
        /*0084*/ 	.word	0x00000008
.L_95:


//--------------------- .nv.callgraph             --------------------------
	.section	.nv.callgraph,"",@"SHT_CUDA_CALLGRAPH"
	.align	4
	.sectionentsize	8
	.align		4
        /*0000*/ 	.word	0x00000000
	.align		4
        /*0004*/ 	.word	0xffffffff
	.align		4
        /*0008*/ 	.word	0x00000000
	.align		4
        /*000c*/ 	.word	0xfffffffe
	.align		4
        /*0010*/ 	.word	0x00000000
	.align		4
        /*0014*/ 	.word	0xfffffffd
	.align		4
        /*0018*/ 	.word	0x00000000
	.align		4
        /*001c*/ 	.word	0xfffffffc


//--------------------- .text._Z22box_blur_shared_kernelILi32EEvPKfPfii --------------------------
	.section	.text._Z22box_blur_shared_kernelILi32EEvPKfPfii,"ax",@progbits
	.align	128
        .global         _Z22box_blur_shared_kernelILi32EEvPKfPfii
        .type           _Z22box_blur_shared_kernelILi32EEvPKfPfii,@function
        .size           _Z22box_blur_shared_kernelILi32EEvPKfPfii,(.L_x_32 - _Z22box_blur_shared_kernelILi32EEvPKfPfii)
        .other          _Z22box_blur_shared_kernelILi32EEvPKfPfii,@"STO_CUDA_ENTRY STV_DEFAULT"
_Z22box_blur_shared_kernelILi32EEvPKfPfii:
.text._Z22box_blur_shared_kernelILi32EEvPKfPfii:
[----:B------:R-:W-:Y:S01]  /*0000*/  LDC R1, c[0x0][0x37c] ;  /* 0x0000df00ff017b82 */ /* 0x000fe20000000800 */
[----:B------:R-:W0:Y:S07]  /*0010*/  S2R R9, SR_TID.Y ;  /* 0x0000000000097919 */ /* 0x000e2e0000002200 */
[----:B------:R-:W1:Y:S01]  /*0020*/  LDC.64 R2, c[0x0][0x390] ;  /* 0x0000e400ff027b82 */ /* 0x000e620000000a00 */
[----:B------:R-:W2:Y:S01]  /*0030*/  LDCU.64 UR4, c[0x0][0x358] ;  /* 0x00006b00ff0477ac */ /* 0x000ea20008000a00 */
[----:B------:R-:W0:Y:S01]  /*0040*/  S2R R4, SR_CTAID.Y ;  /* 0x0000000000047919 */ /* 0x000e220000002600 */
[----:B------:R-:W3:Y:S01]  /*0050*/  S2R R11, SR_TID.X ;  /* 0x00000000000b7919 */ /* 0x000ee20000002100 */
[----:B------:R-:W3:Y:S01]  /*0060*/  S2R R0, SR_CTAID.X ;  /* 0x0000000000007919 */ /* 0x000ee20000002500 */
[----:B-1----:R-:W-:-:S02]  /*0070*/  VIADD R7, R3, 0xffffffff ;  /* 0xffffffff03077836 */ /* 0x002fc40000000000 */
[----:B0-----:R-:W-:-:S05]  /*0080*/  IMAD R4, R4, 0x20, R9 ;  /* 0x0000002004047824 */ /* 0x001fca00078e0209 */
[----:B------:R-:W-:Y:S01]  /*0090*/  ISETP.GE.AND P0, PT, R4, R3, PT ;  /* 0x000000030400720c */ /* 0x000fe20003f06270 */
[----:B---3--:R-:W-:Y:S02]  /*00a0*/  IMAD R5, R0, 0x20, R11 ;  /* 0x0000002000057824 */ /* 0x008fe400078e020b */
[----:B------:R-:W-:-:S03]  /*00b0*/  VIADD R0, R2, 0xffffffff ;  /* 0xffffffff02007836 */ /* 0x000fc60000000000 */
[----:B------:R-:W-:-:S13]  /*00c0*/  ISETP.GE.OR P0, PT, R5, R2, P0 ;  /* 0x000000020500720c */ /* 0x000fda0000706670 */
[----:B------:R-:W0:Y:S01]  /*00d0*/  @!P0 LDC.64 R12, c[0x0][0x380] ;  /* 0x0000e000ff0c8b82 */ /* 0x000e220000000a00 */
[C---:B------:R-:W-:Y:S02]  /*00e0*/  @!P0 ISETP.GE.AND P1, PT, R5.reuse, RZ, PT ;  /* 0x000000ff0500820c */ /* 0x040fe40003f26270 */
[----:B------:R-:W-:Y:S02]  /*00f0*/  @!P0 VIMNMX R6, PT, PT, R5, R0, PT ;  /* 0x0000000005068248 */ /* 0x000fe40003fe0100 */
[----:B------:R-:W-:Y:S02]  /*0100*/  @!P0 VIMNMX.U32 R8, PT, PT, R4, R7, PT ;  /* 0x0000000704088248 */ /* 0x000fe40003fe0000 */
[----:B------:R-:W-:-:S05]  /*0110*/  @!P0 SEL R15, R6, RZ, P1 ;  /* 0x000000ff060f8207 */ /* 0x000fca0000800000 */
[----:B------:R-:W-:-:S04]  /*0120*/  @!P0 IMAD R15, R8, R2, R15 ;  /* 0x00000002080f8224 */ /* 0x000fc800078e020f */
[----:B0-----:R-:W-:-:S06]  /*0130*/  @!P0 IMAD.WIDE R12, R15, 0x4, R12 ;  /* 0x000000040f0c8825 */ /* 0x001fcc00078e020c */
[----:B--2---:R-:W2:Y:S01]  /*0140*/  @!P0 LDG.E.CONSTANT R13, desc[UR4][R12.64] ;  /* 0x000000040c0d8981 */ /* 0x004ea2000c1e9900 */
[----:B------:R-:W-:Y:S01]  /*0150*/  MOV R8, 0x400 ;  /* 0x0000040000087802 */ /* 0x000fe20000000f00 */
[----:B------:R-:W-:Y:S01]  /*0160*/  BSSY.RECONVERGENT B0, `(.L_x_0) ;  /* 0x0000022000007945 */ /* 0x000fe20003800200 */
[----:B------:R-:W-:Y:S01]  /*0170*/  ISETP.NE.AND P1, PT, R9, 0x1f, PT ;  /* 0x0000001f0900780c */ /* 0x000fe20003f25270 */
[----:B------:R-:W0:Y:S02]  /*0180*/  S2R R15, SR_CgaCtaId ;  /* 0x00000000000f7919 */ /* 0x000e240000008800 */
[----:B0-----:R-:W-:-:S05]  /*0190*/  LEA R8, R15, R8, 0x18 ;  /* 0x000000080f087211 */ /* 0x001fca00078ec0ff */
[----:B------:R-:W-:-:S04]  /*01a0*/  IMAD R10, R9, 0x88, R8 ;  /* 0x00000088090a7824 */ /* 0x000fc800078e0208 */
[----:B------:R-:W-:-:S05]  /*01b0*/  IMAD R6, R11, 0x4, R10 ;  /* 0x000000040b067824 */ /* 0x000fca00078e020a */
[----:B--2---:R0:W-:Y:S01]  /*01c0*/  @!P0 STS [R6+0x8c], R13 ;  /* 0x00008c0d06008388 */ /* 0x0041e20000000800 */
[----:B------:R-:W-:Y:S05]  /*01d0*/  @!P1 BRA `(.L_x_1) ;  /* 0x0000000000409947 */ /* 0x000fea0003800000 */
[----:B------:R-:W-:-:S13]  /*01e0*/  ISETP.NE.AND P2, PT, R9, RZ, PT ;  /* 0x000000ff0900720c */ /* 0x000fda0003f45270 */
[----:B------:R-:W-:Y:S05]  /*01f0*/  @P2 BRA `(.L_x_2) ;  /* 0x0000000000602947 */ /* 0x000fea0003800000 */
[----:B0-----:R-:W0:Y:S01]  /*0200*/  LDC.64 R12, c[0x0][0x380] ;  /* 0x0000e000ff0c7b82 */ /* 0x001e220000000a00 */
[C---:B------:R-:W-:Y:S02]  /*0210*/  VIMNMX R3, PT, PT, R4.reuse, R3, PT ;  /* 0x0000000304037248 */ /* 0x040fe40003fe0100 */
[----:B------:R-:W-:Y:S02]  /*0220*/  ISETP.NE.AND P2, PT, R4, RZ, PT ;  /* 0x000000ff0400720c */ /* 0x000fe40003f45270 */
[----:B------:R-:W-:Y:S01]  /*0230*/  ISETP.GE.AND P3, PT, R5, RZ, PT ;  /* 0x000000ff0500720c */ /* 0x000fe20003f66270 */
[----:B------:R-:W-:Y:S01]  /*0240*/  VIADD R3, R3, 0xffffffff ;  /* 0xffffffff03037836 */ /* 0x000fe20000000000 */
[----:B------:R-:W-:-:S04]  /*0250*/  VIADDMNMX R14, R2, 0xffffffff, R5, PT ;  /* 0xffffffff020e7846 */ /* 0x000fc80003800105 */
[----:B------:R-:W-:Y:S02]  /*0260*/  SEL R14, R14, RZ, P3 ;  /* 0x000000ff0e0e7207 */ /* 0x000fe40001800000 */
[----:B------:R-:W-:-:S05]  /*0270*/  SEL R3, R3, RZ, P2 ;  /* 0x000000ff03037207 */ /* 0x000fca0001000000 */
[----:B------:R-:W-:-:S04]  /*0280*/  IMAD R3, R3, R2, R14 ;  /* 0x0000000203037224 */ /* 0x000fc800078e020e */
[----:B0-----:R-:W-:-:S06]  /*0290*/  IMAD.WIDE R12, R3, 0x4, R12 ;  /* 0x00000004030c7825 */ /* 0x001fcc00078e020c */
[----:B------:R-:W2:Y:S01]  /*02a0*/  LDG.E.CONSTANT R12, desc[UR4][R12.64] ;  /* 0x000000040c0c7981 */ /* 0x000ea2000c1e9900 */
[----:B------:R-:W-:-:S05]  /*02b0*/  IMAD R3, R11, 0x4, R8 ;  /* 0x000000040b037824 */ /* 0x000fca00078e0208 */
[----:B--2---:R1:W-:Y:S01]  /*02c0*/  STS [R3+0x4], R12 ;  /* 0x0000040c03007388 */ /* 0x0043e20000000800 */
[----:B------:R-:W-:Y:S05]  /*02d0*/  BRA `(.L_x_2) ;  /* 0x0000000000287947 */ /* 0x000fea0003800000 */
.L_x_1:
[----:B0-----:R-:W0:Y:S01]  /*02e0*/  LDC.64 R12, c[0x0][0x380] ;  /* 0x0000e000ff0c7b82 */ /* 0x001e220000000a00 */
[----:B------:R-:W-:Y:S02]  /*02f0*/  ISETP.GE.AND P2, PT, R5, RZ, PT ;  /* 0x000000ff0500720c */ /* 0x000fe40003f46270 */
[----:B------:R-:W-:Y:S02]  /*0300*/  VIADDMNMX R14, R2, 0xffffffff, R5, PT ;  /* 0xffffffff020e7846 */ /* 0x000fe40003800105 */
[----:B------:R-:W-:Y:S02]  /*0310*/  VIADDMNMX R3, R4, 0x1, R7, PT ;  /* 0x0000000104037846 */ /* 0x000fe40003800107 */
[----:B------:R-:W-:-:S05]  /*0320*/  SEL R14, R14, RZ, P2 ;  /* 0x000000ff0e0e7207 */ /* 0x000fca0001000000 */
[----:B------:R-:W-:-:S04]  /*0330*/  IMAD R3, R3, R2, R14 ;  /* 0x0000000203037224 */ /* 0x000fc800078e020e */
[----:B0-----:R-:W-:-:S06]  /*0340*/  IMAD.WIDE R12, R3, 0x4, R12 ;  /* 0x00000004030c7825 */ /* 0x001fcc00078e020c */
[----:B------:R-:W2:Y:S01]  /*0350*/  LDG.E.CONSTANT R12, desc[UR4][R12.64] ;  /* 0x000000040c0c7981 */ /* 0x000ea2000c1e9900 */
[----:B------:R-:W-:-:S05]  /*0360*/  IMAD R3, R11, 0x4, R8 ;  /* 0x000000040b037824 */ /* 0x000fca00078e0208 */
[----:B--2---:R0:W-:Y:S02]  /*0370*/  STS [R3+0x118c], R12 ;  /* 0x00118c0c03007388 */ /* 0x0041e40000000800 */
.L_x_2:
[----:B------:R-:W-:Y:S05]  /*0380*/  BSYNC.RECONVERGENT B0 ;  /* 0x0000000000007941 */ /* 0x000fea0003800200 */
.L_x_0:
[----:B------:R-:W-:Y:S01]  /*0390*/  ISETP.NE.AND P2, PT, R11, 0x1f, PT ;  /* 0x0000001f0b00780c */ /* 0x000fe20003f45270 */
[----:B------:R-:W-:-:S12]  /*03a0*/  BSSY.RECONVERGENT B0, `(.L_x_3) ;  /* 0x0000038000007945 */ /* 0x000fd80003800200 */
[----:B------:R-:W-:Y:S05]  /*03b0*/  @!P2 BRA `(.L_x_4) ;  /* 0x000000000074a947 */ /* 0x000fea0003800000 */
[----:B------:R-:W-:-:S13]  /*03c0*/  ISETP.NE.AND P2, PT, R11, RZ, PT ;  /* 0x000000ff0b00720c */ /* 0x000fda0003f45270 */
[----:B------:R-:W-:Y:S05]  /*03d0*/  @P2 BRA `(.L_x_5) ;  /* 0x0000000000d02947 */ /* 0x000fea0003800000 */
[----:B01----:R-:W0:Y:S01]  /*03e0*/  LDC.64 R12, c[0x0][0x380] ;  /* 0x0000e000ff0c7b82 */ /* 0x003e220000000a00 */
[C---:B------:R-:W-:Y:S02]  /*03f0*/  VIMNMX R3, PT, PT, R5.reuse, R2, PT ;  /* 0x0000000205037248 */ /* 0x040fe40003fe0100 */
[----:B------:R-:W-:-:S03]  /*0400*/  ISETP.GT.AND P2, PT, R5, RZ, PT ;  /* 0x000000ff0500720c */ /* 0x000fc60003f44270 */
[----:B------:R-:W-:Y:S01]  /*0410*/  VIADD R11, R3, 0xffffffff ;  /* 0xffffffff030b7836 */ /* 0x000fe20000000000 */
[----:B------:R-:W-:-:S04]  /*0420*/  VIMNMX R3, PT, PT, R4, R7, PT ;  /* 0x0000000704037248 */ /* 0x000fc80003fe0100 */
[----:B------:R-:W-:-:S05]  /*0430*/  SEL R11, R11, RZ, P2 ;  /* 0x000000ff0b0b7207 */ /* 0x000fca0001000000 */
[----:B------:R-:W-:-:S04]  /*0440*/  IMAD R3, R3, R2, R11 ;  /* 0x0000000203037224 */ /* 0x000fc800078e020b */
[----:B0-----:R-:W-:-:S06]  /*0450*/  IMAD.WIDE R14, R3, 0x4, R12 ;  /* 0x00000004030e7825 */ /* 0x001fcc00078e020c */
[----:B------:R-:W2:Y:S01]  /*0460*/  LDG.E.CONSTANT R15, desc[UR4][R14.64] ;  /* 0x000000040e0f7981 */ /* 0x000ea2000c1e9900 */
[----:B------:R-:W-:-:S03]  /*0470*/  ISETP.NE.AND P2, PT, R9, RZ, PT ;  /* 0x000000ff0900720c */ /* 0x000fc60003f45270 */
[----:B--2---:R0:W-:Y:S10]  /*0480*/  STS [R10+0x88], R15 ;  /* 0x0000880f0a007388 */ /* 0x0041f40000000800 */
[----:B------:R-:W-:Y:S05]  /*0490*/  @!P2 BRA `(.L_x_6) ;  /* 0x00000000001ca947 */ /* 0x000fea0003800000 */
[----:B------:R-:W-:Y:S05]  /*04a0*/  @P1 BRA `(.L_x_5) ;  /* 0x00000000009c1947 */ /* 0x000fea0003800000 */
[----:B------:R-:W-:-:S05]  /*04b0*/  VIADDMNMX R3, R4, 0x1, R7, PT ;  /* 0x0000000104037846 */ /* 0x000fca0003800107 */
[----:B------:R-:W-:-:S04]  /*04c0*/  IMAD R11, R3, R2, R11 ;  /* 0x00000002030b7224 */ /* 0x000fc800078e020b */
[----:B------:R-:W-:-:S06]  /*04d0*/  IMAD.WIDE R12, R11, 0x4, R12 ;  /* 0x000000040b0c7825 */ /* 0x000fcc00078e020c */
[----:B------:R-:W2:Y:S04]  /*04e0*/  LDG.E.CONSTANT R13, desc[UR4][R12.64] ;  /* 0x000000040c0d7981 */ /* 0x000ea8000c1e9900 */
[----:B--2---:R4:W-:Y:S01]  /*04f0*/  STS [R8+0x1188], R13 ;  /* 0x0011880d08007388 */ /* 0x0049e20000000800 */
[----:B------:R-:W-:Y:S05]  /*0500*/  BRA `(.L_x_5) ;  /* 0x0000000000847947 */ /* 0x000fea0003800000 */
.L_x_6:
[C---:B------:R-:W-:Y:S02]  /*0510*/  ISETP.NE.AND P1, PT, R4.reuse, RZ, PT ;  /* 0x000000ff0400720c */ /* 0x040fe40003f25270 */
[----:B------:R-:W-:-:S04]  /*0520*/  VIADDMNMX R3, R4, 0xffffffff, R7, PT ;  /* 0xffffffff04037846 */ /* 0x000fc80003800107 */
[----:B------:R-:W-:-:S05]  /*0530*/  SEL R3, R3, RZ, P1 ;  /* 0x000000ff03037207 */ /* 0x000fca0000800000 */
[----:B------:R-:W-:-:S04]  /*0540*/  IMAD R3, R3, R2, R11 ;  /* 0x0000000203037224 */ /* 0x000fc800078e020b */
[----:B------:R-:W-:-:S06]  /*0550*/  IMAD.WIDE R12, R3, 0x4, R12 ;  /* 0x00000004030c7825 */ /* 0x000fcc00078e020c */
[----:B------:R-:W2:Y:S04]  /*0560*/  LDG.E.CONSTANT R13, desc[UR4][R12.64] ;  /* 0x000000040c0d7981 */ /* 0x000ea8000c1e9900 */
[----:B--2---:R3:W-:Y:S01]  /*0570*/  STS [R8], R13 ;  /* 0x0000000d08007388 */ /* 0x0047e20000000800 */
[----:B------:R-:W-:Y:S05]  /*0580*/  BRA `(.L_x_5) ;  /* 0x0000000000647947 */ /* 0x000fea0003800000 */
.L_x_4:
[----:B01----:R-:W0:Y:S01]  /*0590*/  LDC.64 R12, c[0x0][0x380] ;  /* 0x0000e000ff0c7b82 */ /* 0x003e220000000a00 */
[C---:B------:R-:W-:Y:S02]  /*05a0*/  ISETP.GE.AND P2, PT, R5.reuse, -0x1, PT ;  /* 0xffffffff0500780c */ /* 0x040fe40003f46270 */
[----:B------:R-:W-:Y:S02]  /*05b0*/  VIADDMNMX R3, R5, 0x1, R0, PT ;  /* 0x0000000105037846 */ /* 0x000fe40003800100 */
[----:B------:R-:W-:Y:S02]  /*05c0*/  VIMNMX R15, PT, PT, R4, R7, PT ;  /* 0x00000007040f7248 */ /* 0x000fe40003fe0100 */
[----:B------:R-:W-:-:S05]  /*05d0*/  SEL R3, R3, RZ, P2 ;  /* 0x000000ff03037207 */ /* 0x000fca0001000000 */
[----:B------:R-:W-:-:S04]  /*05e0*/  IMAD R15, R15, R2, R3 ;  /* 0x000000020f0f7224 */ /* 0x000fc800078e0203 */
[----:B0-----:R-:W-:-:S06]  /*05f0*/  IMAD.WIDE R14, R15, 0x4, R12 ;  /* 0x000000040f0e7825 */ /* 0x001fcc00078e020c */
[----:B------:R-:W2:Y:S04]  /*0600*/  LDG.E.CONSTANT R15, desc[UR4][R14.64] ;  /* 0x000000040e0f7981 */ /* 0x000ea8000c1e9900 */
[----:B--2---:R0:W-:Y:S01]  /*0610*/  STS [R10+0x10c], R15 ;  /* 0x00010c0f0a007388 */ /* 0x0041e20000000800 */
[----:B------:R-:W-:Y:S05]  /*0620*/  @!P1 BRA `(.L_x_7) ;  /* 0x0000000000289947 */ /* 0x000fea0003800000 */
[----:B------:R-:W-:-:S13]  /*0630*/  ISETP.NE.AND P1, PT, R9, RZ, PT ;  /* 0x000000ff0900720c */ /* 0x000fda0003f25270 */
[----:B------:R-:W-:Y:S05]  /*0640*/  @P1 BRA `(.L_x_5) ;  /* 0x0000000000341947 */ /* 0x000fea0003800000 */
[C---:B------:R-:W-:Y:S02]  /*0650*/  ISETP.NE.AND P1, PT, R4.reuse, RZ, PT ;  /* 0x000000ff0400720c */ /* 0x040fe40003f25270 */
[----:B------:R-:W-:-:S04]  /*0660*/  VIADDMNMX R9, R4, 0xffffffff, R7, PT ;  /* 0xffffffff04097846 */ /* 0x000fc80003800107 */
[----:B------:R-:W-:-:S05]  /*0670*/  SEL R9, R9, RZ, P1 ;  /* 0x000000ff09097207 */ /* 0x000fca0000800000 */
[----:B------:R-:W-:-:S04]  /*0680*/  IMAD R3, R9, R2, R3 ;  /* 0x0000000209037224 */ /* 0x000fc800078e0203 */
[----:B------:R-:W-:-:S06]  /*0690*/  IMAD.WIDE R12, R3, 0x4, R12 ;  /* 0x00000004030c7825 */ /* 0x000fcc00078e020c */
[----:B------:R-:W2:Y:S04]  /*06a0*/  LDG.E.CONSTANT R13, desc[UR4][R12.64] ;  /* 0x000000040c0d7981 */ /* 0x000ea8000c1e9900 */
[----:B--2---:R2:W-:Y:S01]  /*06b0*/  STS [R8+0x84], R13 ;  /* 0x0000840d08007388 */ /* 0x0045e20000000800 */
[----:B------:R-:W-:Y:S05]  /*06c0*/  BRA `(.L_x_5) ;  /* 0x0000000000147947 */ /* 0x000fea0003800000 */
.L_x_7:
[----:B------:R-:W-:-:S05]  /*06d0*/  VIADDMNMX R9, R4, 0x1, R7, PT ;  /* 0x0000000104097846 */ /* 0x000fca0003800107 */
[----:B------:R-:W-:-:S04]  /*06e0*/  IMAD R3, R9, R2, R3 ;  /* 0x0000000209037224 */ /* 0x000fc800078e0203 */
[----:B------:R-:W-:-:S06]  /*06f0*/  IMAD.WIDE R12, R3, 0x4, R12 ;  /* 0x00000004030c7825 */ /* 0x000fcc00078e020c */
[----:B------:R-:W2:Y:S04]  /*0700*/  LDG.E.CONSTANT R13, desc[UR4][R12.64] ;  /* 0x000000040c0d7981 */ /* 0x000ea8000c1e9900 */
[----:B--2---:R1:W-:Y:S02]  /*0710*/  STS [R8+0x120c], R13 ;  /* 0x00120c0d08007388 */ /* 0x0043e40000000800 */
.L_x_5:
[----:B------:R-:W-:Y:S05]  /*0720*/  BSYNC.RECONVERGENT B0 ;  /* 0x0000000000007941 */ /* 0x000fea0003800200 */
.L_x_3:
[----:B------:R-:W-:Y:S06]  /*0730*/  BAR.SYNC.DEFER_BLOCKING 0x0 ;  /* 0x0000000000007b1d */ /* 0x000fec0000010000 */
[----:B------:R-:W-:Y:S05]  /*0740*/  @P0 EXIT ;  /* 0x000000000000094d */ /* 0x000fea0003800000 */
[C---:B------:R-:W-:Y:S02]  /*0750*/  ISETP.NE.AND P0, PT, R5.reuse, R0, PT ;  /* 0x000000000500720c */ /* 0x040fe40003f05270 */
[----:B------:R-:W-:Y:S02]  /*0760*/  ISETP.NE.AND P1, PT, R4, R7, PT ;  /* 0x000000070400720c */ /* 0x000fe40003f25270 */
[----:B------:R-:W-:-:S04]  /*0770*/  ISETP.NE.AND P0, PT, R5, RZ, P0 ;  /* 0x000000ff0500720c */ /* 0x000fc80000705270 */
[----:B------:R-:W-:-:S13]  /*0780*/  ISETP.NE.AND P0, PT, R4, RZ, P0 ;  /* 0x000000ff0400720c */ /* 0x000fda0000705270 */
[----:B------:R-:W-:Y:S05]  /*0790*/  @P0 BRA P1, `(.L_x_8) ;  /* 0x0000000000200947 */ /* 0x000fea0000800000 */
[----:B0-----:R-:W1:Y:S01]  /*07a0*/  LDC.64 R6, c[0x0][0x380] ;  /* 0x0000e000ff067b82 */ /* 0x001e620000000a00 */
[----:B------:R-:W-:-:S07]  /*07b0*/  IMAD R9, R4, R2, R5 ;  /* 0x0000000204097224 */ /* 0x000fce00078e0205 */
[----:B------:R-:W0:Y:S01]  /*07c0*/  LDC.64 R4, c[0x0][0x388] ;  /* 0x0000e200ff047b82 */ /* 0x000e220000000a00 */
[----:B-1----:R-:W-:-:S06]  /*07d0*/  IMAD.WIDE R2, R9, 0x4, R6 ;  /* 0x0000000409027825 */ /* 0x002fcc00078e0206 */
[----:B------:R-:W5:Y:S01]  /*07e0*/  LDG.E.CONSTANT R3, desc[UR4][R2.64] ;  /* 0x0000000402037981 */ /* 0x000f62000c1e9900 */
[----:B0-----:R-:W-:-:S05]  /*07f0*/  IMAD.WIDE R4, R9, 0x4, R4 ;  /* 0x0000000409047825 */ /* 0x001fca00078e0204 */
[----:B-----5:R-:W-:Y:S01]  /*0800*/  STG.E desc[UR4][R4.64], R3 ;  /* 0x0000000304007986 */ /* 0x020fe2000c101904 */
[----:B------:R-:W-:Y:S05]  /*0810*/  EXIT ;  /* 0x000000000000794d */ /* 0x000fea0003800000 */
.L_x_8:
[----:B------:R-:W5:Y:S01]  /*0820*/  LDS R0, [R6] ;  /* 0x0000000006007984 */ /* 0x000f620000000800 */
[----:B-1234-:R-:W1:Y:S01]  /*0830*/  LDC.64 R8, c[0x0][0x388] ;  /* 0x0000e200ff087b82 */ /* 0x01ee620000000a00 */
[----:B------:R-:W-:Y:S02]  /*0840*/  IMAD R5, R4, R2, R5 ;  /* 0x0000000204057224 */ /* 0x000fe400078e0205 */
[----:B0-----:R-:W0:Y:S04]  /*0850*/  LDS R3, [R6+0x4] ;  /* 0x0000040006037984 */ /* 0x001e280000000800 */
[----:B------:R-:W2:Y:S04]  /*0860*/  LDS R7, [R6+0x8] ;  /* 0x0000080006077984 */ /* 0x000ea80000000800 */
[----:B------:R-:W3:Y:S04]  /*0870*/  LDS R11, [R6+0x88] ;  /* 0x00008800060b7984 */ /* 0x000ee80000000800 */
[----:B------:R-:W4:Y:S04]  /*0880*/  LDS R13, [R6+0x8c] ;  /* 0x00008c00060d7984 */ /* 0x000f280000000800 */
[----:B------:R-:W4:Y:S04]  /*0890*/  LDS R15, [R6+0x90] ;  /* 0x00009000060f7984 */ /* 0x000f280000000800 */
[----:B------:R-:W4:Y:S01]  /*08a0*/  LDS R17, [R6+0x110] ;  /* 0x0001100006117984 */ /* 0x000f220000000800 */
[----:B-1----:R-:W-:-:S03]  /*08b0*/  IMAD.WIDE R8, R5, 0x4, R8 ;  /* 0x0000000405087825 */ /* 0x002fc600078e0208 */
[----:B------:R-:W1:Y:S04]  /*08c0*/  LDS R19, [R6+0x114] ;  /* 0x0001140006137984 */ /* 0x000e680000000800 */
[----:B------:R-:W1:Y:S01]  /*08d0*/  LDS R21, [R6+0x118] ;  /* 0x0001180006157984 */ /* 0x000e620000000800 */
[----:B-----5:R-:W-:-:S04]  /*08e0*/  FFMA R0, R0, 0.11111111193895339966, RZ ;  /* 0x3de38e3900007823 */ /* 0x020fc800000000ff */
[----:B0-----:R-:W-:-:S04]  /*08f0*/  FFMA R0, R3, 0.11111111193895339966, R0 ;  /* 0x3de38e3903007823 */ /* 0x001fc80000000000 */
[----:B--2---:R-:W-:-:S04]  /*0900*/  FFMA R0, R7, 0.11111111193895339966, R0 ;  /* 0x3de38e3907007823 */ /* 0x004fc80000000000 */
[----:B---3--:R-:W-:-:S04]  /*0910*/  FFMA R0, R11, 0.11111111193895339966, R0 ;  /* 0x3de38e390b007823 */ /* 0x008fc80000000000 */
[----:B----4-:R-:W-:-:S04]  /*0920*/  FFMA R0, R13, 0.11111111193895339966, R0 ;  /* 0x3de38e390d007823 */ /* 0x010fc80000000000 */
[----:B------:R-:W-:-:S04]  /*0930*/  FFMA R0, R15, 0.11111111193895339966, R0 ;  /* 0x3de38e390f007823 */ /* 0x000fc80000000000 */
[----:B------:R-:W-:-:S04]  /*0940*/  FFMA R0, R17, 0.11111111193895339966, R0 ;  /* 0x3de38e3911007823 */ /* 0x000fc80000000000 */
[----:B-1----:R-:W-:-:S04]  /*0950*/  FFMA R0, R19, 0.11111111193895339966, R0 ;  /* 0x3de38e3913007823 */ /* 0x002fc80000000000 */
[----:B------:R-:W-:-:S05]  /*0960*/  FFMA R21, R21, 0.11111111193895339966, R0 ;  /* 0x3de38e3915157823 */ /* 0x000fca0000000000 */
[----:B------:R-:W-:Y:S01]  /*0970*/  STG.E desc[UR4][R8.64], R21 ;  /* 0x0000001508007986 */ /* 0x000fe2000c101904 */
[----:B------:R-:W-:Y:S05]  /*0980*/  EXIT ;  /* 0x000000000000794d */ /* 0x000fea0003800000 */
.L_x_9:
[----:B------:R-:W-:-:S00]  /*0990*/  BRA `(.L_x_9) ;  /* 0xfffffffc00fc7947 */ /* 0x000fc0000383ffff */
[----:B------:R-:W-:-:S00]  /*09a0*/  NOP ;  /* 0x0000000000007918 */ /* 0x000fc00000000000 */
        /* <DEDUP_REMOVED lines=13> */
.L_x_32:


//--------------------- .text._Z22box_blur_shared_kernelILi16EEvPKfPfii --------------------------
	.section	.text._Z22box_blur_shared_kernelILi16EEvPKfPfii,"ax",@progbits
	.align	128
        .global         _Z22box_blur_shared_kernelILi16EEvPKfPfii
        .type           _Z22box_blur_shared_kernelILi16EEvPKfPfii,@function
        .size           _Z22box_blur_shared_kernelILi16EEvPKfPfii,(.L_x_33 - _Z22box_blur_shared_kernelILi16EEvPKfPfii)
        .other          _Z22box_blur_shared_kernelILi16EEvPKfPfii,@"STO_CUDA_ENTRY STV_DEFAULT"
_Z22box_blur_shared_kernelILi16EEvPKfPfii:
.text._Z22box_blur_shared_kernelILi16EEvPKfPfii:
        /* <DEDUP_REMOVED lines=46> */
.L_x_11:
        /* <DEDUP_REMOVED lines=10> */
.L_x_12:
[----:B------:R-:W-:Y:S05]  /*0380*/  BSYNC.RECONVERGENT B0 ;  /* 0x0000000000007941 */ /* 0x000fea0003800200 */
.L_x_10:
        /* <DEDUP_REMOVED lines=24> */
.L_x_16:
        /* <DEDUP_REMOVED lines=8> */
.L_x_14:
        /* <DEDUP_REMOVED lines=20> */
.L_x_17:
[----:B------:R-:W-:-:S05]  /*06d0*/  VIADDMNMX R9, R4, 0x1, R7, PT ;  /* 0x0000000104097846 */ /* 0x000fca0003800107 */
[----:B------:R-:W-:-:S04]  /*06e0*/  IMAD R3, R9, R2, R3 ;  /* 0x0000000209037224 */ /* 0x000fc800078e0203 */
[----:B------:R-:W-:-:S06]  /*06f0*/  IMAD.WIDE R12, R3, 0x4, R12 ;  /* 0x00000004030c7825 */ /* 0x000fcc00078e020c */
[----:B------:R-:W2:Y:S04]  /*0700*/  LDG.E.CONSTANT R13, desc[UR4][R12.64] ;  /* 0x000000040c0d7981 */ /* 0x000ea8000c1e9900 */
[----:B--2---:R1:W-:Y:S02]  /*0710*/  STS [R8+0x50c], R13 ;  /* 0x00050c0d08007388 */ /* 0x0043e40000000800 */
.L_x_15:
[----:B------:R-:W-:Y:S05]  /*0720*/  BSYNC.RECONVERGENT B0 ;  /* 0x0000000000007941 */ /* 0x000fea0003800200 */
.L_x_13:
        /* <DEDUP_REMOVED lines=15> */
.L_x_18:
        /* <DEDUP_REMOVED lines=23> */
.L_x_19:
        /* <DEDUP_REMOVED lines=15> */
.L_x_33:


//--------------------- .text._Z22box_blur_shared_kernelILi8EEvPKfPfii --------------------------
	.section	.text._Z22box_blur_shared_kernelILi8EEvPKfPfii,"ax",@progbits
	.align	128
        .global         _Z22box_blur_shared_kernelILi8EEvPKfPfii
        .type           _Z22box_blur_shared_kernelILi8EEvPKfPfii,@function
        .size           _Z22box_blur_shared_kernelILi8EEvPKfPfii,(.L_x_34 - _Z22box_blur_shared_kernelILi8EEvPKfPfii)
        .other          _Z22box_blur_shared_kernelILi8EEvPKfPfii,@"STO_CUDA_ENTRY STV_DEFAULT"
_Z22box_blur_shared_kernelILi8EEvPKfPfii:
.text._Z22box_blur_shared_kernelILi8EEvPKfPfii:
        /* <DEDUP_REMOVED lines=46> */
.L_x_21:
        /* <DEDUP_REMOVED lines=10> */
.L_x_22:
[----:B------:R-:W-:Y:S05]  /*0380*/  BSYNC.RECONVERGENT B0 ;  /* 0x0000000000007941 */ /* 0x000fea0003800200 */
.L_x_20:
        /* <DEDUP_REMOVED lines=24> */
.L_x_26:
        /* <DEDUP_REMOVED lines=8> */
.L_x_24:
        /* <DEDUP_REMOVED lines=20> */
.L_x_27:
[----:B------:R-:W-:-:S05]  /*06d0*/  VIADDMNMX R9, R4, 0x1, R7, PT ;  /* 0x0000000104097846 */ /* 0x000fca0003800107 */
[----:B------:R-:W-:-:S04]  /*06e0*/  IMAD R3, R9, R2, R3 ;  /* 0x0000000209037224 */ /* 0x000fc800078e0203 */
[----:B------:R-:W-:-:S06]  /*06f0*/  IMAD.WIDE R12, R3, 0x4, R12 ;  /* 0x00000004030c7825 */ /* 0x000fcc00078e020c */
[----:B------:R-:W2:Y:S04]  /*0700*/  LDG.E.CONSTANT R13, desc[UR4][R12.64] ;  /* 0x000000040c0d7981 */ /* 0x000ea8000c1e9900 */
[----:B--2---:R1:W-:Y:S02]  /*0710*/  STS [R8+0x18c], R13 ;  /* 0x00018c0d08007388 */ /* 0x0043e40000000800 */
.L_x_25:
[----:B------:R-:W-:Y:S05]  /*0720*/  BSYNC.RECONVERGENT B0 ;  /* 0x0000000000007941 */ /* 0x000fea0003800200 */
.L_x_23:
        /* <DEDUP_REMOVED lines=15> */
.L_x_28:
        /* <DEDUP_REMOVED lines=23> */
.L_x_29:
        /* <DEDUP_REMOVED lines=15> */
.L_x_34:


//--------------------- .text._Z21box_blur_naive_kernelPKfPfii --------------------------
	.section	.text._Z21box_blur_naive_kernelPKfPfii,"ax",@progbits
	.align	128
        .global         _Z21box_blur_naive_kernelPKfPfii
        .type           _Z21box_blur_naive_kernelPKfPfii,@function
        .size           _Z21box_blur_naive_kernelPKfPfii,(.L_x_35 - _Z21box_blur_naive_kernelPKfPfii)
        .other          _Z21box_blur_naive_kernelPKfPfii,@"STO_CUDA_ENTRY STV_DEFAULT"
_Z21box_blur_naive_kernelPKfPfii:
.text._Z21box_blur_naive_kernelPKfPfii:
[----:B------:R-:W-:Y:S01]  /*0000*/  LDC R1, c[0x0][0x37c] ;  /* 0x0000df00ff017b82 */ /* 0x000fe20000000800 */
[----:B------:R-:W0:Y:S07]  /*0010*/  S2R R5, SR_TID.Y ;  /* 0x0000000000057919 */ /* 0x000e2e0000002200 */
[----:B------:R-:W1:Y:S01]  /*0020*/  LDC R9, c[0x0][0x360] ;  /* 0x0000d800ff097b82 */ /* 0x000e620000000800 */
[----:B------:R-:W1:Y:S07]  /*0030*/  S2R R4, SR_TID.X ;  /* 0x0000000000047919 */ /* 0x000e6e0000002100 */
[----:B------:R-:W0:Y:S08]  /*0040*/  S2UR UR5, SR_CTAID.Y ;  /* 0x00000000000579c3 */ /* 0x000e300000002600 */
[----:B------:R-:W0:Y:S08]  /*0050*/  LDC R0, c[0x0][0x364] ;  /* 0x0000d900ff007b82 */ /* 0x000e300000000800 */
[----:B------:R-:W1:Y:S08]  /*0060*/  S2UR UR4, SR_CTAID.X ;  /* 0x00000000000479c3 */ /* 0x000e700000002500 */
[----:B------:R-:W2:Y:S01]  /*0070*/  LDC.64 R2, c[0x0][0x390] ;  /* 0x0000e400ff027b82 */ /* 0x000ea20000000a00 */
[----:B0-----:R-:W-:-:S02]  /*0080*/  IMAD R0, R0, UR5, R5 ;  /* 0x0000000500007c24 */ /* 0x001fc4000f8e0205 */
[----:B-1----:R-:W-:-:S03]  /*0090*/  IMAD R9, R9, UR4, R4 ;  /* 0x0000000409097c24 */ /* 0x002fc6000f8e0204 */
[----:B--2---:R-:W-:-:S04]  /*00a0*/  ISETP.GE.AND P0, PT, R0, R3, PT ;  /* 0x000000030000720c */ /* 0x004fc80003f06270 */
[----:B------:R-:W-:-:S13]  /*00b0*/  ISETP.GE.OR P0, PT, R9, R2, P0 ;  /* 0x000000020900720c */ /* 0x000fda0000706670 */
[----:B------:R-:W-:Y:S05]  /*00c0*/  @P0 EXIT ;  /* 0x000000000000094d */ /* 0x000fea0003800000 */
[----:B------:R-:W-:Y:S01]  /*00d0*/  IADD3 R4, PT, PT, R2, -0x1, RZ ;  /* 0xffffffff02047810 */ /* 0x000fe20007ffe0ff */
[----:B------:R-:W0:Y:S01]  /*00e0*/  LDCU.64 UR4, c[0x0][0x358] ;  /* 0x00006b00ff0477ac */ /* 0x000e220008000a00 */
[----:B------:R-:W-:Y:S02]  /*00f0*/  IADD3 R3, PT, PT, R3, -0x1, RZ ;  /* 0xffffffff03037810 */ /* 0x000fe40007ffe0ff */
[C---:B------:R-:W-:Y:S02]  /*0100*/  ISETP.NE.AND P0, PT, R9.reuse, R4, PT ;  /* 0x000000040900720c */ /* 0x040fe40003f05270 */
[----:B------:R-:W-:Y:S02]  /*0110*/  ISETP.NE.AND P1, PT, R0, R3, PT ;  /* 0x000000030000720c */ /* 0x000fe40003f25270 */
[----:B------:R-:W-:-:S04]  /*0120*/  ISETP.NE.AND P0, PT, R9, RZ, P0 ;  /* 0x000000ff0900720c */ /* 0x000fc80000705270 */
[----:B------:R-:W-:-:S13]  /*0130*/  ISETP.NE.AND P0, PT, R0, RZ, P0 ;  /* 0x000000ff0000720c */ /* 0x000fda0000705270 */
[----:B0-----:R-:W-:Y:S05]  /*0140*/  @P0 BRA P1, `(.L_x_30) ;  /* 0x0000000000200947 */ /* 0x001fea0000800000 */
[----:B------:R-:W0:Y:S01]  /*0150*/  LDC.64 R4, c[0x0][0x380] ;  /* 0x0000e000ff047b82 */ /* 0x000e220000000a00 */
[----:B------:R-:W-:-:S04]  /*0160*/  IMAD R9, R0, R2, R9 ;  /* 0x0000000200097224 */ /* 0x000fc800078e0209 */
[----:B0-----:R-:W-:-:S03]  /*0170*/  IMAD.WIDE R2, R9, 0x4, R4 ;  /* 0x0000000409027825 */ /* 0x001fc600078e0204 */
[----:B------:R-:W0:Y:S03]  /*0180*/  LDC.64 R4, c[0x0][0x388] ;  /* 0x0000e200ff047b82 */ /* 0x000e260000000a00 */
[----:B------:R-:W2:Y:S01]  /*0190*/  LDG.E.CONSTANT R3, desc[UR4][R2.64] ;  /* 0x0000000402037981 */ /* 0x000ea2000c1e9900 */
[----:B0-----:R-:W-:-:S05]  /*01a0*/  IMAD.WIDE R4, R9, 0x4, R4 ;  /* 0x0000000409047825 */ /* 0x001fca00078e0204 */
[----:B--2---:R-:W-:Y:S01]  /*01b0*/  STG.E desc[UR4][R4.64], R3 ;  /* 0x0000000304007986 */ /* 0x004fe2000c101904 */
[----:B------:R-:W-:Y:S05]  /*01c0*/  EXIT ;  /* 0x000000000000794d */ /* 0x000fea0003800000 */
.L_x_30:
[----:B------:R-:W0:Y:S01]  /*01d0*/  LDC.64 R6, c[0x0][0x380] ;  /* 0x0000e000ff067b82 */ /* 0x000e220000000a00 */
[----:B------:R-:W-:-:S05]  /*01e0*/  IADD3 R0, PT, PT, R0, -0x1, RZ ;  /* 0xffffffff00007810 */ /* 0x000fca0007ffe0ff */
[----:B------:R-:W-:-:S05]  /*01f0*/  IMAD R3, R0, R2, R9 ;  /* 0x0000000200037224 */ /* 0x000fca00078e0209 */
[----:B------:R-:W-:-:S05]  /*0200*/  IADD3 R5, PT, PT, R3, -0x1, RZ ;  /* 0xffffffff03057810 */ /* 0x000fca0007ffe0ff */
[----:B0-----:R-:W-:-:S05]  /*0210*/  IMAD.WIDE R6, R5, 0x4, R6 ;  /* 0x0000000405067825 */ /* 0x001fca00078e0206 */
[----:B------:R-:W2:Y:S01]  /*0220*/  LDG.E.CONSTANT R0, desc[UR4][R6.64] ;  /* 0x0000000406007981 */ /* 0x000ea2000c1e9900 */
[----:B------:R-:W-:-:S03]  /*0230*/  IMAD.WIDE R8, R2, 0x4, R6 ;  /* 0x0000000402087825 */ /* 0x000fc600078e0206 */
[----:B------:R-:W3:Y:S04]  /*0240*/  LDG.E.CONSTANT R5, desc[UR4][R6.64+0x4] ;  /* 0x0000040406057981 */ /* 0x000ee8000c1e9900 */
[----:B------:R-:W4:Y:S04]  /*0250*/  LDG.E.CONSTANT R13, desc[UR4][R6.64+0x8] ;  /* 0x00000804060d7981 */ /* 0x000f28000c1e9900 */
[----:B------:R-:W5:Y:S01]  /*0260*/  LDG.E.CONSTANT R15, desc[UR4][R8.64] ;  /* 0x00000004080f7981 */ /* 0x000f62000c1e9900 */
[----:B------:R-:W-:-:S03]  /*0270*/  IMAD.WIDE R10, R2, 0x4, R8 ;  /* 0x00000004020a7825 */ /* 0x000fc600078e0208 */
[----:B------:R-:W5:Y:S04]  /*0280*/  LDG.E.CONSTANT R17, desc[UR4][R8.64+0x4] ;  /* 0x0000040408117981 */ /* 0x000f68000c1e9900 */
[----:B------:R-:W5:Y:S04]  /*0290*/  LDG.E.CONSTANT R19, desc[UR4][R8.64+0x8] ;  /* 0x0000080408137981 */ /* 0x000f68000c1e9900 */
[----:B------:R-:W5:Y:S04]  /*02a0*/  LDG.E.CONSTANT R21, desc[UR4][R10.64] ;  /* 0x000000040a157981 */ /* 0x000f68000c1e9900 */
[----:B------:R-:W5:Y:S04]  /*02b0*/  LDG.E.CONSTANT R23, desc[UR4][R10.64+0x4] ;  /* 0x000004040a177981 */ /* 0x000f68000c1e9900 */
[----:B------:R-:W5:Y:S01]  /*02c0*/  LDG.E.CONSTANT R25, desc[UR4][R10.64+0x8] ;  /* 0x000008040a197981 */ /* 0x000f62000c1e9900 */
[----:B------:R-:W-:Y:S01]  /*02d0*/  IADD3 R3, PT, PT, R3, R2, RZ ;  /* 0x0000000203037210 */ /* 0x000fe20007ffe0ff */
[----:B--2---:R-:W-:-:S04]  /*02e0*/  FFMA R0, R0, 0.11111111193895339966, RZ ;  /* 0x3de38e3900007823 */ /* 0x004fc800000000ff */
[----:B---3--:R-:W-:Y:S02]  /*02f0*/  FFMA R0, R5, 0.11111111193895339966, R0 ;  /* 0x3de38e3905007823 */ /* 0x008fe40000000000 */
[----:B------:R-:W0:Y:S02]  /*0300*/  LDC.64 R4, c[0x0][0x388] ;  /* 0x0000e200ff047b82 */ /* 0x000e240000000a00 */
[----:B----4-:R-:W-:-:S04]  /*0310*/  FFMA R0, R13, 0.11111111193895339966, R0 ;  /* 0x3de38e390d007823 */ /* 0x010fc80000000000 */
[----:B-----5:R-:W-:-:S04]  /*0320*/  FFMA R0, R15, 0.11111111193895339966, R0 ;  /* 0x3de38e390f007823 */ /* 0x020fc80000000000 */
[----:B------:R-:W-:-:S04]  /*0330*/  FFMA R0, R17, 0.11111111193895339966, R0 ;  /* 0x3de38e3911007823 */ /* 0x000fc80000000000 */
[----:B------:R-:W-:-:S04]  /*0340*/  FFMA R0, R19, 0.11111111193895339966, R0 ;  /* 0x3de38e3913007823 */ /* 0x000fc80000000000 */
[----:B------:R-:W-:-:S04]  /*0350*/  FFMA R0, R21, 0.11111111193895339966, R0 ;  /* 0x3de38e3915007823 */ /* 0x000fc80000000000 */
[----:B------:R-:W-:Y:S01]  /*0360*/  FFMA R0, R23, 0.11111111193895339966, R0 ;  /* 0x3de38e3917007823 */ /* 0x000fe20000000000 */
[----:B0-----:R-:W-:-:S04]  /*0370*/  IMAD.WIDE R4, R3, 0x4, R4 ;  /* 0x0000000403047825 */ /* 0x001fc800078e0204 */
[----:B------:R-:W-:-:S05]  /*0380*/  FFMA R25, R25, 0.11111111193895339966, R0 ;  /* 0x3de38e3919197823 */ /* 0x000fca0000000000 */
[----:B------:R-:W-:Y:S01]  /*0390*/  STG.E desc[UR4][R4.64], R25 ;  /* 0x0000001904007986 */ /* 0x000fe2000c101904 */
[----:B------:R-:W-:Y:S05]  /*03a0*/  EXIT ;  /* 0x000000000000794d */ /* 0x000fea0003800000 */
.L_x_31:
        /* <DEDUP_REMOVED lines=13> */
.L_x_35:


//--------------------- .nv.shared._Z22box_blur_shared_kernelILi32EEvPKfPfii --------------------------
	.section	.nv.shared._Z22box_blur_shared_kernelILi32EEvPKfPfii,"aw",@nobits
	.sectionflags	@""
	.align	4
.nv.shared._Z22box_blur_shared_kernelILi32EEvPKfPfii:
	.zero		5648


//--------------------- .nv.shared.reserved.0     --------------------------
	.section	.nv.shared.reserved.0,"aw",@nobits
	.weak		__nv_reservedSMEM_offset_0_alias
	.size		__nv_reservedSMEM_offset_0_alias, 0, 64
	.other		__nv_reservedSMEM_offset_0_alias,@"STO_CUDA_RESERVED_SHARED STV_DEFAULT"
__nv_reservedSMEM_offset_0_alias:
	.zero		0
	.zero		64


//--------------------- .nv.shared._Z22box_blur_shared_kernelILi16EEvPKfPfii --------------------------
	.section	.nv.shared._Z22box_blur_shared_kernelILi16EEvPKfPfii,"aw",@nobits
	.sectionflags	@""
	.align	4
.nv.shared._Z22box_blur_shared_kernelILi16EEvPKfPfii:
	.zero		2320


//--------------------- .nv.shared._Z22box_blur_shared_kernelILi8EEvPKfPfii --------------------------
	.section	.nv.shared._Z22box_blur_shared_kernelILi8EEvPKfPfii,"aw",@nobits
	.sectionflags	@""
	.align	4
.nv.shared._Z22box_blur_shared_kernelILi8EEvPKfPfii:
	.zero		1424


//--------------------- .nv.constant0._Z22box_blur_shared_kernelILi32EEvPKfPfii --------------------------
	.section	.nv.constant0._Z22box_blur_shared_kernelILi32EEvPKfPfii,"a",@progbits
	.sectionflags	@""
	.align	4
.nv.constant0._Z22box_blur_shared_kernelILi32EEvPKfPfii:
	.zero		920


//--------------------- .nv.constant0._Z22box_blur_shared_kernelILi16EEvPKfPfii --------------------------
	.section	.nv.constant0._Z22box_blur_shared_kernelILi16EEvPKfPfii,"a",@progbits
	.sectionflags	@""
	.align	4
.nv.constant0._Z22box_blur_shared_kernelILi16EEvPKfPfii:
	.zero		920


//--------------------- .nv.constant0._Z22box_blur_shared_kernelILi8EEvPKfPfii --------------------------
	.section	.nv.constant0._Z22box_blur_shared_kernelILi8EEvPKfPfii,"a",@progbits
	.sectionflags	@""
	.align	4
.nv.constant0._Z22box_blur_shared_kernelILi8EEvPKfPfii:
	.zero		920


//--------------------- .nv.constant0._Z21box_blur_naive_kernelPKfPfii --------------------------
	.section	.nv.constant0._Z21box_blur_naive_kernelPKfPfii,"a",@progbits
	.sectionflags	@""
	.align	4
.nv.constant0._Z21box_blur_naive_kernelPKfPfii:
	.zero		920


//--------------------- SYMBOLS --------------------------

	.type		.nv.reservedSmem.offset0,@object
	.size		.nv.reservedSmem.offset0,0x4
	.type		.nv.reservedSmem.cap,@object
	.size		.nv.reservedSmem.cap,0x4
